	.target	sm_90a

	.elftype	@"ET_EXEC"


//--------------------- .note.nv.tkinfo           --------------------------
	.section	.note.nv.tkinfo,"",@"SHT_NOTE"
	.sectionflags	@"SHF_NOTE_NV_TKINFO"
	.tkinfo
        /*0018*/ 	.word	0x00000002
        /*0030*/ 	.string	""
        /*0030*/ 	.string	"ptxas"
        /*0030*/ 	.string	"Cuda compilation tools, release 13.0, V13.0.88"
        /*0030*/ 	.string	"Build cuda_13.0.r13.0/compiler.36424714_0"
        /*0030*/ 	.string	"-v  -suppress-debug-info  -lineinfo  -arch sm_90a "



//--------------------- .note.nv.cuinfo           --------------------------
	.section	.note.nv.cuinfo,"",@"SHT_NOTE"
	.sectionflags	@"SHF_NOTE_NV_CUINFO"
        /*0018*/ 	.short	0x0002
        /*001a*/ 	.short	0x005a
        /*001c*/ 	.short	0x0082
	.zero		2


//--------------------- .nv.info                  --------------------------
	.section	.nv.info,"",@"SHT_CUDA_INFO"
	.align	4


	//----- nvinfo : EIATTR_REGCOUNT
	.align		4
        /*0000*/ 	.byte	0x04, 0x2f
        /*0002*/ 	.short	(.L_1 - .L_0)
	.align		4
.L_0:
        /*0004*/ 	.word	index@(matmul_kernel)
        /*0008*/ 	.word	0x0000007a


	//----- nvinfo : EIATTR_FRAME_SIZE
	.align		4
.L_1:
        /*000c*/ 	.byte	0x04, 0x11
        /*000e*/ 	.short	(.L_3 - .L_2)
	.align		4
.L_2:
        /*0010*/ 	.word	index@(matmul_kernel)
        /*0014*/ 	.word	0x00000000


	//----- nvinfo : EIATTR_MIN_STACK_SIZE
	.align		4
.L_3:
        /*0018*/ 	.byte	0x04, 0x12
        /*001a*/ 	.short	(.L_5 - .L_4)
	.align		4
.L_4:
        /*001c*/ 	.word	index@(matmul_kernel)
        /*0020*/ 	.word	0x00000000
.L_5:


//--------------------- .nv.compat                --------------------------
	.section	.nv.compat,"",@"SHT_CUDA_COMPAT_INFO"
	.align	4
        /*0000*/ 	.byte	0x02, 0x09, 0x01, 0x00, 0x02, 0x02, 0x01, 0x00, 0x02, 0x05, 0x05, 0x00, 0x03, 0x07, 0x01, 0x01
        /*0010*/ 	.byte	0x02, 0x03, 0x00, 0x00, 0x02, 0x06, 0x01, 0x00, 0x04, 0x0b, 0x08, 0x00, 0x00, 0x00, 0x00, 0x00
        /*0020*/ 	.byte	0x00, 0x00, 0x00, 0x00


//--------------------- .nv.info.matmul_kernel    --------------------------
	.section	.nv.info.matmul_kernel,"",@"SHT_CUDA_INFO"
	.sectionflags	@""
	.align	4


	//----- nvinfo : EIATTR_CUDA_API_VERSION
	.align		4
        /*0000*/ 	.byte	0x04, 0x37
        /*0002*/ 	.short	(.L_7 - .L_6)
.L_6:
        /*0004*/ 	.word	0x00000082


	//----- nvinfo : EIATTR_KPARAM_INFO
	.align		4
.L_7:
        /*0008*/ 	.byte	0x04, 0x17
        /*000a*/ 	.short	(.L_9 - .L_8)
.L_8:
        /*000c*/ 	.word	0x00000000
        /*0010*/ 	.short	0x000d
        /*0012*/ 	.short	0x0048
        /*0014*/ 	.byte	0x00, 0xf4, 0x21, 0x00


	//----- nvinfo : EIATTR_KPARAM_INFO
	.align		4
.L_9:
        /*0018*/ 	.byte	0x04, 0x17
        /*001a*/ 	.short	(.L_11 - .L_10)
.L_10:
        /*001c*/ 	.word	0x00000000
        /*0020*/ 	.short	0x000c
        /*0022*/ 	.short	0x0040
        /*0024*/ 	.byte	0x00, 0xf4, 0x21, 0x00


	//----- nvinfo : EIATTR_KPARAM_INFO
	.align		4
.L_11:
        /*0028*/ 	.byte	0x04, 0x17
        /*002a*/ 	.short	(.L_13 - .L_12)
.L_12:
        /*002c*/ 	.word	0x00000000
        /*0030*/ 	.short	0x000b
        /*0032*/ 	.short	0x0038
        /*0034*/ 	.byte	0x00, 0xf0, 0x11, 0x00


	//----- nvinfo : EIATTR_KPARAM_INFO
	.align		4
.L_13:
        /*0038*/ 	.byte	0x04, 0x17
        /*003a*/ 	.short	(.L_15 - .L_14)
.L_14:
        /*003c*/ 	.word	0x00000000
        /*0040*/ 	.short	0x000a
        /*0042*/ 	.short	0x0034
        /*0044*/ 	.byte	0x00, 0xf0, 0x11, 0x00


	//----- nvinfo : EIATTR_KPARAM_INFO
	.align		4
.L_15:
        /*0048*/ 	.byte	0x04, 0x17
        /*004a*/ 	.short	(.L_17 - .L_16)
.L_16:
        /*004c*/ 	.word	0x00000000
        /*0050*/ 	.short	0x0009
        /*0052*/ 	.short	0x0030
        /*0054*/ 	.byte	0x00, 0xf0, 0x11, 0x00


	//----- nvinfo : EIATTR_KPARAM_INFO
	.align		4
.L_17:
        /*0058*/ 	.byte	0x04, 0x17
        /*005a*/ 	.short	(.L_19 - .L_18)
.L_18:
        /*005c*/ 	.word	0x00000000
        /*0060*/ 	.short	0x0008
        /*0062*/ 	.short	0x002c
        /*0064*/ 	.byte	0x00, 0xf0, 0x11, 0x00


	//----- nvinfo : EIATTR_KPARAM_INFO
	.align		4
.L_19:
        /*0068*/ 	.byte	0x04, 0x17
        /*006a*/ 	.short	(.L_21 - .L_20)
.L_20:
        /*006c*/ 	.word	0x00000000
        /*0070*/ 	.short	0x0007
        /*0072*/ 	.short	0x0028
        /*0074*/ 	.byte	0x00, 0xf0, 0x11, 0x00


	//----- nvinfo : EIATTR_KPARAM_INFO
	.align		4
.L_21:
        /*0078*/ 	.byte	0x04, 0x17
        /*007a*/ 	.short	(.L_23 - .L_22)
.L_22:
        /*007c*/ 	.word	0x00000000
        /*0080*/ 	.short	0x0006
        /*0082*/ 	.short	0x0024
        /*0084*/ 	.byte	0x00, 0xf0, 0x11, 0x00


	//----- nvinfo : EIATTR_KPARAM_INFO
	.align		4
.L_23:
        /*0088*/ 	.byte	0x04, 0x17
        /*008a*/ 	.short	(.L_25 - .L_24)
.L_24:
        /*008c*/ 	.word	0x00000000
        /*0090*/ 	.short	0x0005
        /*0092*/ 	.short	0x0020
        /*0094*/ 	.byte	0x00, 0xf0, 0x11, 0x00


	//----- nvinfo : EIATTR_KPARAM_INFO
	.align		4
.L_25:
        /*0098*/ 	.byte	0x04, 0x17
        /*009a*/ 	.short	(.L_27 - .L_26)
.L_26:
        /*009c*/ 	.word	0x00000000
        /*00a0*/ 	.short	0x0004
        /*00a2*/ 	.short	0x001c
        /*00a4*/ 	.byte	0x00, 0xf0, 0x11, 0x00


	//----- nvinfo : EIATTR_KPARAM_INFO
	.align		4
.L_27:
        /*00a8*/ 	.byte	0x04, 0x17
        /*00aa*/ 	.short	(.L_29 - .L_28)
.L_28:
        /*00ac*/ 	.word	0x00000000
        /*00b0*/ 	.short	0x0003
        /*00b2*/ 	.short	0x0018
        /*00b4*/ 	.byte	0x00, 0xf0, 0x11, 0x00


	//----- nvinfo : EIATTR_KPARAM_INFO
	.align		4
.L_29:
        /*00b8*/ 	.byte	0x04, 0x17
        /*00ba*/ 	.short	(.L_31 - .L_30)
.L_30:
        /*00bc*/ 	.word	0x00000000
        /*00c0*/ 	.short	0x0002
        /*00c2*/ 	.short	0x0010
        /*00c4*/ 	.byte	0x00, 0xf4, 0x21, 0x00


	//----- nvinfo : EIATTR_KPARAM_INFO
	.align		4
.L_31:
        /*00c8*/ 	.byte	0x04, 0x17
        /*00ca*/ 	.short	(.L_33 - .L_32)
.L_32:
        /*00cc*/ 	.word	0x00000000
        /*00d0*/ 	.short	0x0001
        /*00d2*/ 	.short	0x0008
        /*00d4*/ 	.byte	0x00, 0xf4, 0x21, 0x00


	//----- nvinfo : EIATTR_KPARAM_INFO
	.align		4
.L_33:
        /*00d8*/ 	.byte	0x04, 0x17
        /*00da*/ 	.short	(.L_35 - .L_34)
.L_34:
        /*00dc*/ 	.word	0x00000000
        /*00e0*/ 	.short	0x0000
        /*00e2*/ 	.short	0x0000
        /*00e4*/ 	.byte	0x00, 0xf4, 0x21, 0x00


	//----- nvinfo : EIATTR_SPARSE_MMA_MASK
	.align		4
.L_35:
        /*00e8*/ 	.byte	0x03, 0x50
        /*00ea*/ 	.short	0x0000


	//----- nvinfo : EIATTR_MAXREG_COUNT
	.align		4
        /*00ec*/ 	.byte	0x03, 0x1b
        /*00ee*/ 	.short	0x00ff


	//----- nvinfo : EIATTR_NUM_BARRIERS
	.align		4
        /*00f0*/ 	.byte	0x02, 0x4c
        /*00f2*/ 	.byte	0x01
	.zero		1


	//----- nvinfo : EIATTR_MERCURY_ISA_VERSION
	.align		4
        /*00f4*/ 	.byte	0x03, 0x5f
        /*00f6*/ 	.short	0x0101


	//----- nvinfo : EIATTR_EXIT_INSTR_OFFSETS
	.align		4
        /*00f8*/ 	.byte	0x04, 0x1c
        /*00fa*/ 	.short	(.L_37 - .L_36)


	//   ....[0]....
.L_36:
        /*00fc*/ 	.word	0x00002bb0


	//   ....[1]....
        /*0100*/ 	.word	0x00002be0


	//----- nvinfo : EIATTR_REQNTID
	.align		4
.L_37:
        /*0104*/ 	.byte	0x04, 0x10
        /*0106*/ 	.short	(.L_39 - .L_38)
.L_38:
        /*0108*/ 	.word	0x00000100
        /*010c*/ 	.word	0x00000001
        /*0110*/ 	.word	0x00000001


	//----- nvinfo : EIATTR_CBANK_PARAM_SIZE
	.align		4
.L_39:
        /*0114*/ 	.byte	0x03, 0x19
        /*0116*/ 	.short	0x0050


	//----- nvinfo : EIATTR_PARAM_CBANK
	.align		4
        /*0118*/ 	.byte	0x04, 0x0a
        /*011a*/ 	.short	(.L_41 - .L_40)
	.align		4
.L_40:
        /*011c*/ 	.word	index@(.nv.constant0.matmul_kernel)
        /*0120*/ 	.short	0x0210
        /*0122*/ 	.short	0x0050


	//----- nvinfo : EIATTR_SW_WAR
	.align		4
.L_41:
        /*0124*/ 	.byte	0x04, 0x36
        /*0126*/ 	.short	(.L_43 - .L_42)
.L_42:
        /*0128*/ 	.word	0x00000008
.L_43:


//--------------------- .nv.callgraph             --------------------------
	.section	.nv.callgraph,"",@"SHT_CUDA_CALLGRAPH"
	.align	4
	.sectionentsize	8
	.align		4
        /*0000*/ 	.word	0x00000000
	.align		4
        /*0004*/ 	.word	0xffffffff
	.align		4
        /*0008*/ 	.word	0x00000000
	.align		4
        /*000c*/ 	.word	0xfffffffe
	.align		4
        /*0010*/ 	.word	0x00000000
	.align		4
        /*0014*/ 	.word	0xfffffffd
	.align		4
        /*0018*/ 	.word	0x00000000
	.align		4
        /*001c*/ 	.word	0xfffffffc


//--------------------- .text.matmul_kernel       --------------------------
	.section	.text.matmul_kernel,"ax",@progbits
	.align	128
        .global         matmul_kernel
        .type           matmul_kernel,@function
        .size           matmul_kernel,(.L_x_4 - matmul_kernel)
        .other          matmul_kernel,@"STO_CUDA_ENTRY STV_DEFAULT"
matmul_kernel:
.text.matmul_kernel:
[----:B------:R-:W-:Y:S08]  /*0000*/  LDC R1, c[0x0][0x28] ;  /* 0x00000a00ff017b82 */ /* 0x000ff00000000800 */
[----:B------:R-:W0:Y:S01]  /*0010*/  LDC.64 R26, c[0x0][0x228] ;  /* 0x00008a00ff1a7b82 */ /* 0x000e220000000a00 */
[----:B------:R-:W1:Y:S01]  /*0020*/  S2R R5, SR_CTAID.X ;  /* 0x0000000000057919 */ /* 0x000e620000002500 */
[----:B------:R-:W-:Y:S01]  /*0030*/  UMOV UR5, 0x400 ;  /* 0x0000040000057882 */ /* 0x000fe20000000000 */
[----:B------:R-:W-:Y:S01]  /*0040*/  ULDC.64 UR8, c[0x0][0x208] ;  /* 0x0000820000087ab9 */ /* 0x000fe20000000a00 */
[----:B------:R-:W2:Y:S04]  /*0050*/  S2R R63, SR_TID.X ;  /* 0x00000000003f7919 */ /* 0x000ea80000002100 */
[----:B------:R-:W3:Y:S08]  /*0060*/  LDC R100, c[0x0][0x230] ;  /* 0x00008c00ff647b82 */ /* 0x000ef00000000800 */
[----:B------:R-:W4:Y:S01]  /*0070*/  S2UR UR6, SR_CgaCtaId ;  /* 0x00000000000679c3 */ /* 0x000f220000008800 */
[----:B0-----:R-:W-:-:S05]  /*0080*/  VIADD R0, R27, 0x7f ;  /* 0x0000007f1b007836 */ /* 0x001fca0000000000 */
[----:B------:R-:W-:Y:S01]  /*0090*/  SHF.R.S32.HI R3, RZ, 0x1f, R0 ;  /* 0x0000001fff037819 */ /* 0x000fe20000011400 */
[----:B---3--:R-:W-:-:S03]  /*00a0*/  VIADD R100, R100, 0x1f ;  /* 0x0000001f64647836 */ /* 0x008fc60000000000 */
[----:B------:R-:W-:Y:S02]  /*00b0*/  LEA.HI R3, R3, R0, RZ, 0x7 ;  /* 0x0000000003037211 */ /* 0x000fe400078f38ff */
[----:B-1----:R-:W-:Y:S02]  /*00c0*/  IABS R8, R5 ;  /* 0x0000000500087213 */ /* 0x002fe40000000000 */
[----:B------:R-:W-:Y:S01]  /*00d0*/  SHF.R.S32.HI R3, RZ, 0x7, R3 ;  /* 0x00000007ff037819 */ /* 0x000fe20000011403 */
[----:B----4-:R-:W-:-:S04]  /*00e0*/  ULEA UR5, UR6, UR5, 0x18 ;  /* 0x0000000506057291 */ /* 0x010fc8000f8ec03f */
[----:B------:R-:W-:Y:S01]  /*00f0*/  IMAD.SHL.U32 R4, R3, 0x8, RZ ;  /* 0x0000000803047824 */ /* 0x000fe200078e00ff */
[----:B------:R-:W-:-:S04]  /*0100*/  ULDC UR6, c[0x0][0x230] ;  /* 0x00008c0000067ab9 */ /* 0x000fc80000000800 */
[-C--:B------:R-:W-:Y:S02]  /*0110*/  IABS R7, R4.reuse ;  /* 0x0000000400077213 */ /* 0x080fe40000000000 */
[----:B------:R-:W-:Y:S02]  /*0120*/  IABS R10, R4 ;  /* 0x00000004000a7213 */ /* 0x000fe40000000000 */
[----:B------:R-:W0:Y:S08]  /*0130*/  I2F.RP R0, R7 ;  /* 0x0000000700007306 */ /* 0x000e300000209400 */
[----:B0-----:R-:W0:Y:S02]  /*0140*/  MUFU.RCP R0, R0 ;  /* 0x0000000000007308 */ /* 0x001e240000001000 */
[----:B0-----:R-:W-:-:S02]  /*0150*/  VIADD R2, R0, 0xffffffe ;  /* 0x0ffffffe00027836 */ /* 0x001fc40000000000 */
[----:B------:R-:W-:-:S04]  /*0160*/  IMAD.MOV R0, RZ, RZ, -R10 ;  /* 0x000000ffff007224 */ /* 0x000fc800078e0a0a */
[----:B------:R0:W1:Y:S02]  /*0170*/  F2I.FTZ.U32.TRUNC.NTZ R3, R2 ;  /* 0x0000000200037305 */ /* 0x000064000021f000 */
[----:B0-----:R-:W-:Y:S02]  /*0180*/  IMAD.MOV.U32 R2, RZ, RZ, RZ ;  /* 0x000000ffff027224 */ /* 0x001fe400078e00ff */
[----:B-1----:R-:W-:-:S04]  /*0190*/  IMAD.MOV R6, RZ, RZ, -R3 ;  /* 0x000000ffff067224 */ /* 0x002fc800078e0a03 */
[----:B------:R-:W-:Y:S02]  /*01a0*/  IMAD R9, R6, R7, RZ ;  /* 0x0000000706097224 */ /* 0x000fe400078e02ff */
[----:B------:R-:W-:Y:S02]  /*01b0*/  IMAD.MOV.U32 R6, RZ, RZ, R8 ;  /* 0x000000ffff067224 */ /* 0x000fe400078e0008 */
[----:B------:R-:W-:-:S06]  /*01c0*/  IMAD.HI.U32 R3, R3, R9, R2 ;  /* 0x0000000903037227 */ /* 0x000fcc00078e0002 */
[----:B------:R-:W-:-:S04]  /*01d0*/  IMAD.HI.U32 R3, R3, R6, RZ ;  /* 0x0000000603037227 */ /* 0x000fc800078e00ff */
[----:B------:R-:W-:-:S05]  /*01e0*/  IMAD R0, R3, R0, R6 ;  /* 0x0000000003007224 */ /* 0x000fca00078e0206 */
[----:B------:R-:W-:-:S13]  /*01f0*/  ISETP.GT.U32.AND P1, PT, R7, R0, PT ;  /* 0x000000000700720c */ /* 0x000fda0003f24070 */
[----:B------:R-:W-:Y:S02]  /*0200*/  @!P1 IMAD.IADD R0, R0, 0x1, -R7 ;  /* 0x0000000100009824 */ /* 0x000fe400078e0a07 */
[----:B------:R-:W-:Y:S01]  /*0210*/  @!P1 VIADD R3, R3, 0x1 ;  /* 0x0000000103039836 */ /* 0x000fe20000000000 */
[----:B------:R-:W-:Y:S02]  /*0220*/  ISETP.NE.AND P1, PT, R4, RZ, PT ;  /* 0x000000ff0400720c */ /* 0x000fe40003f25270 */
[----:B------:R-:W-:Y:S02]  /*0230*/  ISETP.GE.U32.AND P0, PT, R0, R7, PT ;  /* 0x000000070000720c */ /* 0x000fe40003f06070 */
[----:B------:R-:W-:-:S04]  /*0240*/  LOP3.LUT R0, R5, R4, RZ, 0x3c, !PT ;  /* 0x0000000405007212 */ /* 0x000fc800078e3cff */
[----:B------:R-:W-:Y:S01]  /*0250*/  ISETP.GE.AND P2, PT, R0, RZ, PT ;  /* 0x000000ff0000720c */ /* 0x000fe20003f46270 */
[----:B------:R-:W-:-:S06]  /*0260*/  VIADD R0, R26, 0x1f ;  /* 0x0000001f1a007836 */ /* 0x000fcc0000000000 */
[----:B------:R-:W-:-:S04]  /*0270*/  @P0 VIADD R3, R3, 0x1 ;  /* 0x0000000103030836 */ /* 0x000fc80000000000 */
[----:B------:R-:W-:Y:S01]  /*0280*/  IMAD.MOV.U32 R2, RZ, RZ, R3 ;  /* 0x000000ffff027224 */ /* 0x000fe200078e0003 */
[----:B------:R-:W-:-:S03]  /*0290*/  SHF.R.S32.HI R3, RZ, 0x1f, R0 ;  /* 0x0000001fff037819 */ /* 0x000fc60000011400 */
[----:B------:R-:W-:Y:S01]  /*02a0*/  @!P2 IMAD.MOV R2, RZ, RZ, -R2 ;  /* 0x000000ffff02a224 */ /* 0x000fe200078e0a02 */
[----:B------:R-:W-:Y:S02]  /*02b0*/  @!P1 LOP3.LUT R2, RZ, R4, RZ, 0x33, !PT ;  /* 0x00000004ff029212 */ /* 0x000fe400078e33ff */
[----:B------:R-:W-:-:S03]  /*02c0*/  LEA.HI R3, R3, R0, RZ, 0x5 ;  /* 0x0000000003037211 */ /* 0x000fc600078f28ff */
[----:B------:R-:W-:Y:S02]  /*02d0*/  IMAD.SHL.U32 R21, R2, 0x8, RZ ;  /* 0x0000000802157824 */ /* 0x000fe400078e00ff */
[----:B------:R-:W-:-:S03]  /*02e0*/  IMAD.MOV R2, RZ, RZ, -R2 ;  /* 0x000000ffff027224 */ /* 0x000fc600078e0a02 */
[----:B------:R-:W-:Y:S01]  /*02f0*/  LEA.HI.SX32 R3, R3, -R21, 0x1b ;  /* 0x8000001503037211 */ /* 0x000fe200078fdaff */
[----:B------:R-:W-:-:S03]  /*0300*/  IMAD R4, R4, R2, R5 ;  /* 0x0000000204047224 */ /* 0x000fc600078e0205 */
[----:B------:R-:W-:Y:S02]  /*0310*/  VIMNMX R11, R3, 0x8, PT ;  /* 0x00000008030b7848 */ /* 0x000fe40003fe0100 */
[----:B------:R-:W-:Y:S02]  /*0320*/  IABS R9, R4 ;  /* 0x0000000400097213 */ /* 0x000fe40000000000 */
[----:B------:R-:W-:-:S04]  /*0330*/  IABS R7, R11 ;  /* 0x0000000b00077213 */ /* 0x000fc80000000000 */
[----:B------:R-:W0:Y:S08]  /*0340*/  I2F.RP R0, R7 ;  /* 0x0000000700007306 */ /* 0x000e300000209400 */
[----:B0-----:R-:W0:Y:S02]  /*0350*/  MUFU.RCP R0, R0 ;  /* 0x0000000000007308 */ /* 0x001e240000001000 */
[----:B0-----:R-:W-:-:S06]  /*0360*/  VIADD R3, R0, 0xffffffe ;  /* 0x0ffffffe00037836 */ /* 0x001fcc0000000000 */
[----:B------:R-:W0:Y:S02]  /*0370*/  F2I.FTZ.U32.TRUNC.NTZ R3, R3 ;  /* 0x0000000300037305 */ /* 0x000e24000021f000 */
[----:B0-----:R-:W-:-:S04]  /*0380*/  IMAD.MOV R6, RZ, RZ, -R3 ;  /* 0x000000ffff067224 */ /* 0x001fc800078e0a03 */
[----:B------:R-:W-:Y:S01]  /*0390*/  IMAD.MOV.U32 R2, RZ, RZ, R6 ;  /* 0x000000ffff027224 */ /* 0x000fe200078e0006 */
[----:B------:R-:W-:-:S03]  /*03a0*/  IABS R6, R11 ;  /* 0x0000000b00067213 */ /* 0x000fc60000000000 */
[----:B------:R-:W-:Y:S02]  /*03b0*/  IMAD R5, R2, R7, RZ ;  /* 0x0000000702057224 */ /* 0x000fe400078e02ff */
[----:B------:R-:W-:Y:S02]  /*03c0*/  IMAD.MOV.U32 R2, RZ, RZ, RZ ;  /* 0x000000ffff027224 */ /* 0x000fe400078e00ff */
[----:B------:R-:W-:Y:S02]  /*03d0*/  IMAD.MOV R0, RZ, RZ, -R6 ;  /* 0x000000ffff007224 */ /* 0x000fe400078e0a06 */
        /* <DEDUP_REMOVED lines=9> */
[----:B------:R-:W-:-:S07]  /*0470*/  ISETP.GE.AND P2, PT, R0, RZ, PT ;  /* 0x000000ff0000720c */ /* 0x000fce0003f46270 */
[----:B------:R-:W-:Y:S01]  /*0480*/  @P0 VIADD R2, R2, 0x1 ;  /* 0x0000000102020836 */ /* 0x000fe20000000000 */
[----:B------:R-:W-:-:S03]  /*0490*/  ISETP.GT.AND P0, PT, R100, 0x1f, PT ;  /* 0x0000001f6400780c */ /* 0x000fc60003f04270 */
[----:B------:R-:W-:Y:S01]  /*04a0*/  IMAD.MOV.U32 R3, RZ, RZ, R2 ;  /* 0x000000ffff037224 */ /* 0x000fe200078e0002 */
[----:B--2---:R-:W-:-:S03]  /*04b0*/  LOP3.LUT R2, R63, 0xe0, RZ, 0xc0, !PT ;  /* 0x000000e03f027812 */ /* 0x004fc600078ec0ff */
[----:B------:R-:W-:Y:S01]  /*04c0*/  @!P2 IMAD.MOV R3, RZ, RZ, -R3 ;  /* 0x000000ffff03a224 */ /* 0x000fe200078e0a03 */
[----:B------:R-:W-:Y:S02]  /*04d0*/  @!P1 LOP3.LUT R3, RZ, R11, RZ, 0x33, !PT ;  /* 0x0000000bff039212 */ /* 0x000fe400078e33ff */
[----:B------:R-:W-:Y:S02]  /*04e0*/  R2UR UR4, R2 ;  /* 0x00000000020472ca */ /* 0x000fe400000e0000 */
[----:B------:R-:W-:Y:S01]  /*04f0*/  LOP3.LUT R2, R63, 0x1f, RZ, 0xc0, !PT ;  /* 0x0000001f3f027812 */ /* 0x000fe200078ec0ff */
[----:B------:R-:W-:Y:S02]  /*0500*/  IMAD.MOV R0, RZ, RZ, -R3 ;  /* 0x000000ffff007224 */ /* 0x000fe400078e0a03 */
[----:B------:R-:W-:Y:S02]  /*0510*/  IMAD.SHL.U32 R9, R3, 0x80, RZ ;  /* 0x0000008003097824 */ /* 0x000fe400078e00ff */
[----:B------:R-:W-:-:S04]  /*0520*/  IMAD R0, R11, R0, R4 ;  /* 0x000000000b007224 */ /* 0x000fc800078e0204 */
[----:B------:R-:W-:Y:S01]  /*0530*/  IMAD.IADD R21, R21, 0x1, R0 ;  /* 0x0000000115157824 */ /* 0x000fe200078e0200 */
[----:B------:R-:W-:-:S03]  /*0540*/  SHF.R.U32.HI R0, RZ, 0x5, R63 ;  /* 0x00000005ff007819 */ /* 0x000fc6000001163f */
[----:B------:R-:W-:Y:S01]  /*0550*/  IMAD R62, R21, 0x20, R2 ;  /* 0x00000020153e7824 */ /* 0x000fe200078e0202 */
[----:B------:R-:W-:-:S04]  /*0560*/  SGXT.U32 R0, R0, 0x3 ;  /* 0x000000030000781a */ /* 0x000fc80000000000 */
[C---:B------:R-:W-:Y:S02]  /*0570*/  LOP3.LUT R6, R9.reuse, R0, RZ, 0xfc, !PT ;  /* 0x0000000009067212 */ /* 0x040fe400078efcff */
[C-C-:B------:R-:W-:Y:S02]  /*0580*/  LOP3.LUT R7, R9.reuse, 0x8, R0.reuse, 0xfe, !PT ;  /* 0x0000000809077812 */ /* 0x140fe400078efe00 */
[----:B------:R-:W-:Y:S02]  /*0590*/  LOP3.LUT R8, R9, 0x10, R0, 0xfe, !PT ;  /* 0x0000001009087812 */ /* 0x000fe400078efe00 */
[C---:B------:R-:W-:Y:S02]  /*05a0*/  LOP3.LUT R3, R0.reuse, 0x8, RZ, 0xfc, !PT ;  /* 0x0000000800037812 */ /* 0x040fe400078efcff */
[C---:B------:R-:W-:Y:S02]  /*05b0*/  LOP3.LUT R4, R0.reuse, 0x10, RZ, 0xfc, !PT ;  /* 0x0000001000047812 */ /* 0x040fe400078efcff */
[----:B------:R-:W-:-:S02]  /*05c0*/  LOP3.LUT R5, R0, 0x18, RZ, 0xfc, !PT ;  /* 0x0000001800057812 */ /* 0x000fc400078efcff */
[----:B------:R-:W-:Y:S02]  /*05d0*/  LOP3.LUT R9, R9, 0x18, R0, 0xfe, !PT ;  /* 0x0000001809097812 */ /* 0x000fe400078efe00 */
[C---:B------:R-:W-:Y:S02]  /*05e0*/  LOP3.LUT R10, R6.reuse, 0x20, RZ, 0xfc, !PT ;  /* 0x00000020060a7812 */ /* 0x040fe400078efcff */
[C---:B------:R-:W-:Y:S02]  /*05f0*/  LOP3.LUT R11, R6.reuse, 0x28, RZ, 0xfc, !PT ;  /* 0x00000028060b7812 */ /* 0x040fe400078efcff */
[C---:B------:R-:W-:Y:S02]  /*0600*/  LOP3.LUT R12, R6.reuse, 0x30, RZ, 0xfc, !PT ;  /* 0x00000030060c7812 */ /* 0x040fe400078efcff */
[C---:B------:R-:W-:Y:S02]  /*0610*/  LOP3.LUT R13, R6.reuse, 0x38, RZ, 0xfc, !PT ;  /* 0x00000038060d7812 */ /* 0x040fe400078efcff */
[----:B------:R-:W-:-:S02]  /*0620*/  LOP3.LUT R14, R6, 0x40, RZ, 0xfc, !PT ;  /* 0x00000040060e7812 */ /* 0x000fc400078efcff */
[C---:B------:R-:W-:Y:S02]  /*0630*/  LOP3.LUT R15, R6.reuse, 0x48, RZ, 0xfc, !PT ;  /* 0x00000048060f7812 */ /* 0x040fe400078efcff */
[C---:B------:R-:W-:Y:S02]  /*0640*/  LOP3.LUT R16, R6.reuse, 0x50, RZ, 0xfc, !PT ;  /* 0x0000005006107812 */ /* 0x040fe400078efcff */
[C---:B------:R-:W-:Y:S02]  /*0650*/  LOP3.LUT R17, R6.reuse, 0x58, RZ, 0xfc, !PT ;  /* 0x0000005806117812 */ /* 0x040fe400078efcff */
[C---:B------:R-:W-:Y:S02]  /*0660*/  LOP3.LUT R18, R6.reuse, 0x60, RZ, 0xfc, !PT ;  /* 0x0000006006127812 */ /* 0x040fe400078efcff */
[C---:B------:R-:W-:Y:S02]  /*0670*/  LOP3.LUT R19, R6.reuse, 0x68, RZ, 0xfc, !PT ;  /* 0x0000006806137812 */ /* 0x040fe400078efcff */
[----:B------:R-:W-:-:S02]  /*0680*/  LOP3.LUT R60, R6, 0x70, RZ, 0xfc, !PT ;  /* 0x00000070063c7812 */ /* 0x000fc400078efcff */
[----:B------:R-:W-:Y:S01]  /*0690*/  LOP3.LUT R61, R6, 0x78, RZ, 0xfc, !PT ;  /* 0x00000078063d7812 */ /* 0x000fe200078efcff */
[----:B------:R-:W-:Y:S06]  /*06a0*/  @P0 BRA `(.L_x_0) ;  /* 0x0000000000180947 */ /* 0x000fec0003800000 */
[----:B------:R-:W-:Y:S01]  /*06b0*/  IMAD.SHL.U32 R63, R63, 0x20, RZ ;  /* 0x000000203f3f7824 */ /* 0x000fe200078e00ff */
[----:B------:R-:W-:Y:S02]  /*06c0*/  CS2R R44, SRZ ;  /* 0x00000000002c7805 */ /* 0x000fe4000001ff00 */
[----:B------:R-:W-:Y:S02]  /*06d0*/  CS2R R46, SRZ ;  /* 0x00000000002e7805 */ /* 0x000fe4000001ff00 */
[----:B------:R-:W-:Y:S02]  /*06e0*/  CS2R R40, SRZ ;  /* 0x0000000000287805 */ /* 0x000fe4000001ff00 */
[----:B------:R-:W-:Y:S01]  /*06f0*/  CS2R R42, SRZ ;  /* 0x00000000002a7805 */ /* 0x000fe2000001ff00 */
[----:B------:R-:W-:Y:S06]  /*0700*/  BRA `(.L_x_1) ;  /* 0x0000001c00207947 */ /* 0x000fec0003800000 */
.L_x_0:
[----:B------:R-:W-:Y:S01]  /*0710*/  IABS R21, R27 ;  /* 0x0000001b00157213 */ /* 0x000fe20000000000 */
[----:B------:R-:W-:Y:S01]  /*0720*/  IMAD.SHL.U32 R98, R63, 0x2, RZ ;  /* 0x000000023f627824 */ /* 0x000fe200078e00ff */
[----:B------:R-:W-:Y:S01]  /*0730*/  IABS R20, R26 ;  /* 0x0000001a00147213 */ /* 0x000fe20000000000 */
[----:B------:R-:W-:Y:S01]  /*0740*/  ULEA UR4, UR4, UR5, 0x4 ;  /* 0x0000000504047291 */ /* 0x000fe2000f8e203f */
[----:B------:R-:W0:Y:S01]  /*0750*/  I2F.RP R28, R21 ;  /* 0x00000015001c7306 */ /* 0x000e220000209400 */
[----:B------:R-:W-:Y:S01]  /*0760*/  IABS R32, R19 ;  /* 0x0000001300207213 */ /* 0x000fe20000000000 */
[----:B------:R-:W1:Y:S01]  /*0770*/  LDC R96, c[0x0][0x238] ;  /* 0x00008e00ff607b82 */ /* 0x000e620000000800 */
[----:B------:R-:W-:Y:S01]  /*0780*/  IABS R33, R18 ;  /* 0x0000001200217213 */ /* 0x000fe20000000000 */
[----:B------:R-:W-:Y:S01]  /*0790*/  ULDC.64 UR10, c[0x0][0x218] ;  /* 0x00008600000a7ab9 */ /* 0x000fe20000000a00 */
[----:B------:R-:W-:Y:S02]  /*07a0*/  IABS R37, R16 ;  /* 0x0000001000257213 */ /* 0x000fe40000000000 */
[----:B------:R-:W-:Y:S01]  /*07b0*/  IABS R36, R17 ;  /* 0x0000001100247213 */ /* 0x000fe20000000000 */
[----:B------:R-:W2:Y:S01]  /*07c0*/  I2F.RP R29, R20 ;  /* 0x00000014001d7306 */ /* 0x000ea20000209400 */
[----:B------:R-:W-:Y:S01]  /*07d0*/  IABS R54, R6 ;  /* 0x0000000600367213 */ /* 0x000fe20000000000 */
[----:B------:R-:W3:Y:S01]  /*07e0*/  LDC R99, c[0x0][0x23c] ;  /* 0x00008f00ff637b82 */ /* 0x000ee20000000800 */
[----:B------:R-:W-:-:S02]  /*07f0*/  IABS R39, R15 ;  /* 0x0000000f00277213 */ /* 0x000fc40000000000 */
[----:B------:R-:W-:Y:S02]  /*0800*/  IABS R46, R11 ;  /* 0x0000000b002e7213 */ /* 0x000fe40000000000 */
[----:B------:R-:W-:Y:S01]  /*0810*/  IABS R42, R13 ;  /* 0x0000000d002a7213 */ /* 0x000fe20000000000 */
[----:B0-----:R-:W0:Y:S01]  /*0820*/  MUFU.RCP R28, R28 ;  /* 0x0000001c001c7308 */ /* 0x001e220000001000 */
[----:B------:R-:W-:Y:S02]  /*0830*/  IABS R44, R12 ;  /* 0x0000000c002c7213 */ /* 0x000fe40000000000 */
[----:B------:R-:W-:Y:S02]  /*0840*/  IABS R41, R62 ;  /* 0x0000003e00297213 */ /* 0x000fe40000000000 */
[----:B------:R-:W-:-:S03]  /*0850*/  LOP3.LUT R94, R98, 0x1fe, RZ, 0xc0, !PT ;  /* 0x000001fe625e7812 */ /* 0x000fc600078ec0ff */
[----:B--2---:R-:W2:Y:S01]  /*0860*/  MUFU.RCP R29, R29 ;  /* 0x0000001d001d7308 */ /* 0x004ea20000001000 */
[-C--:B-1----:R-:W-:Y:S02]  /*0870*/  IMAD R106, R5, R96.reuse, RZ ;  /* 0x00000060056a7224 */ /* 0x082fe400078e02ff */
[-C--:B------:R-:W-:Y:S02]  /*0880*/  IMAD R107, R4, R96.reuse, RZ ;  /* 0x00000060046b7224 */ /* 0x080fe400078e02ff */
[-C--:B------:R-:W-:Y:S02]  /*0890*/  IMAD R108, R3, R96.reuse, RZ ;  /* 0x00000060036c7224 */ /* 0x080fe400078e02ff */
[----:B------:R-:W-:Y:S02]  /*08a0*/  IMAD R109, R0, R96, RZ ;  /* 0x00000060006d7224 */ /* 0x000fe400078e02ff */
[----:B0-----:R-:W-:Y:S02]  /*08b0*/  VIADD R22, R28, 0xffffffe ;  /* 0x0ffffffe1c167836 */ /* 0x001fe40000000000 */
[----:B---3--:R-:W-:-:S02]  /*08c0*/  IMAD R97, R2, R99, RZ ;  /* 0x0000006302617224 */ /* 0x008fc400078e02ff */
[----:B------:R0:W1:Y:S01]  /*08d0*/  F2I.FTZ.U32.TRUNC.NTZ R23, R22 ;  /* 0x0000001600177305 */ /* 0x000062000021f000 */
[----:B------:R-:W-:Y:S02]  /*08e0*/  IMAD.SHL.U32 R96, R96, 0x20, RZ ;  /* 0x0000002060607824 */ /* 0x000fe400078e00ff */
[----:B--2---:R-:W-:Y:S01]  /*08f0*/  VIADD R24, R29, 0xffffffe ;  /* 0x0ffffffe1d187836 */ /* 0x004fe20000000000 */
[----:B------:R-:W-:Y:S01]  /*0900*/  IABS R29, R61 ;  /* 0x0000003d001d7213 */ /* 0x000fe20000000000 */
[----:B------:R-:W-:-:S03]  /*0910*/  IMAD.SHL.U32 R99, R99, 0x20, RZ ;  /* 0x0000002063637824 */ /* 0x000fc600078e00ff */
[----:B------:R-:W2:Y:S01]  /*0920*/  F2I.FTZ.U32.TRUNC.NTZ R25, R24 ;  /* 0x0000001800197305 */ /* 0x000ea2000021f000 */
[----:B0-----:R-:W-:Y:S02]  /*0930*/  IMAD.MOV.U32 R22, RZ, RZ, RZ ;  /* 0x000000ffff167224 */ /* 0x001fe400078e00ff */
[----:B-1----:R-:W-:-:S04]  /*0940*/  IMAD.MOV R30, RZ, RZ, -R23 ;  /* 0x000000ffff1e7224 */ /* 0x002fc800078e0a17 */
[----:B------:R-:W-:Y:S01]  /*0950*/  IMAD R31, R30, R21, RZ ;  /* 0x000000151e1f7224 */ /* 0x000fe200078e02ff */
[----:B------:R-:W-:-:S03]  /*0960*/  IABS R30, R60 ;  /* 0x0000003c001e7213 */ /* 0x000fc60000000000 */
[----:B------:R-:W-:Y:S01]  /*0970*/  IMAD.HI.U32 R28, R23, R31, R22 ;  /* 0x0000001f171c7227 */ /* 0x000fe200078e0016 */
[----:B------:R-:W-:-:S03]  /*0980*/  SHF.R.S32.HI R23, RZ, 0x1f, R100 ;  /* 0x0000001fff177819 */ /* 0x000fc60000011464 */
[----:B--2---:R-:W-:Y:S01]  /*0990*/  IMAD.MOV R35, RZ, RZ, -R25 ;  /* 0x000000ffff237224 */ /* 0x004fe200078e0a19 */
[----:B------:R-:W-:Y:S01]  /*09a0*/  LEA.HI R100, R23, R100, RZ, 0x5 ;  /* 0x0000006417647211 */ /* 0x000fe200078f28ff */
[----:B------:R-:W-:-:S03]  /*09b0*/  IMAD.HI.U32 R24, R28, R30, RZ ;  /* 0x0000001e1c187227 */ /* 0x000fc600078e00ff */
[----:B------:R-:W-:Y:S01]  /*09c0*/  SHF.R.S32.HI R100, RZ, 0x5, R100 ;  /* 0x00000005ff647819 */ /* 0x000fe20000011464 */
[----:B------:R-:W-:-:S04]  /*09d0*/  IMAD.HI.U32 R22, R28, R29, RZ ;  /* 0x0000001d1c167227 */ /* 0x000fc800078e00ff */
[----:B------:R-:W-:Y:S02]  /*09e0*/  IMAD.MOV R31, RZ, RZ, -R24 ;  /* 0x000000ffff1f7224 */ /* 0x000fe400078e0a18 */
[----:B------:R-:W-:Y:S02]  /*09f0*/  IMAD R35, R35, R20, RZ ;  /* 0x0000001423237224 */ /* 0x000fe400078e02ff */
[----:B------:R-:W-:Y:S02]  /*0a00*/  IMAD.MOV.U32 R24, RZ, RZ, RZ ;  /* 0x000000ffff187224 */ /* 0x000fe400078e00ff */
[----:B------:R-:W-:Y:S02]  /*0a10*/  IMAD.MOV R22, RZ, RZ, -R22 ;  /* 0x000000ffff167224 */ /* 0x000fe400078e0a16 */
[----:B------:R-:W-:-:S04]  /*0a20*/  IMAD.HI.U32 R35, R25, R35, R24 ;  /* 0x0000002319237227 */ /* 0x000fc800078e0018 */
[----:B------:R-:W-:-:S04]  /*0a30*/  IMAD.HI.U32 R23, R28, R32, RZ ;  /* 0x000000201c177227 */ /* 0x000fc800078e00ff */
[----:B------:R-:W-:Y:S02]  /*0a40*/  IMAD R22, R21, R22, R29 ;  /* 0x0000001615167224 */ /* 0x000fe400078e021d */
[----:B------:R-:W-:-:S03]  /*0a50*/  IMAD.HI.U32 R25, R28, R33, RZ ;  /* 0x000000211c197227 */ /* 0x000fc600078e00ff */
[C---:B------:R-:W-:Y:S01]  /*0a60*/  ISETP.GT.U32.AND P0, PT, R21.reuse, R22, PT ;  /* 0x000000161500720c */ /* 0x040fe20003f04070 */
[----:B------:R-:W-:Y:S02]  /*0a70*/  IMAD R24, R21, R31, R30 ;  /* 0x0000001f15187224 */ /* 0x000fe400078e021e */
[----:B------:R-:W-:-:S03]  /*0a80*/  IMAD.HI.U32 R30, R28, R37, RZ ;  /* 0x000000251c1e7227 */ /* 0x000fc600078e00ff */
[C---:B------:R-:W-:Y:S01]  /*0a90*/  ISETP.GT.U32.AND P1, PT, R21.reuse, R24, PT ;  /* 0x000000181500720c */ /* 0x040fe20003f24070 */
[----:B------:R-:W-:Y:S02]  /*0aa0*/  IMAD.MOV R23, RZ, RZ, -R23 ;  /* 0x000000ffff177224 */ /* 0x000fe400078e0a17 */
[----:B------:R-:W-:Y:S02]  /*0ab0*/  IMAD.MOV R34, RZ, RZ, -R25 ;  /* 0x000000ffff227224 */ /* 0x000fe400078e0a19 */
[----:B------:R-:W-:Y:S02]  /*0ac0*/  IMAD.MOV R38, RZ, RZ, -R30 ;  /* 0x000000ffff267224 */ /* 0x000fe400078e0a1e */
[----:B------:R-:W-:Y:S02]  /*0ad0*/  IMAD R30, R21, R23, R32 ;  /* 0x00000017151e7224 */ /* 0x000fe400078e0220 */
[----:B------:R-:W-:-:S03]  /*0ae0*/  IMAD.HI.U32 R29, R28, R36, RZ ;  /* 0x000000241c1d7227 */ /* 0x000fc600078e00ff */
[C---:B------:R-:W-:Y:S01]  /*0af0*/  ISETP.GT.U32.AND P2, PT, R21.reuse, R30, PT ;  /* 0x0000001e1500720c */ /* 0x040fe20003f44070 */
[----:B------:R-:W-:Y:S02]  /*0b00*/  IMAD R32, R21, R34, R33 ;  /* 0x0000002215207224 */ /* 0x000fe400078e0221 */
[----:B------:R-:W-:-:S04]  /*0b10*/  IMAD.HI.U32 R33, R28, R54, RZ ;  /* 0x000000361c217227 */ /* 0x000fc800078e00ff */
[----:B------:R-:W-:-:S04]  /*0b20*/  IMAD.HI.U32 R31, R28, R39, RZ ;  /* 0x000000271c1f7227 */ /* 0x000fc800078e00ff */
[----:B------:R-:W-:Y:S02]  /*0b30*/  IMAD.MOV R29, RZ, RZ, -R29 ;  /* 0x000000ffff1d7224 */ /* 0x000fe400078e0a1d */
[----:B------:R-:W-:Y:S02]  /*0b40*/  IMAD.MOV R33, RZ, RZ, -R33 ;  /* 0x000000ffff217224 */ /* 0x000fe400078e0a21 */
[----:B------:R-:W-:Y:S02]  /*0b50*/  IMAD.MOV R40, RZ, RZ, -R31 ;  /* 0x000000ffff287224 */ /* 0x000fe400078e0a1f */
[C---:B------:R-:W-:Y:S02]  /*0b60*/  IMAD R34, R21.reuse, R29, R36 ;  /* 0x0000001d15227224 */ /* 0x040fe400078e0224 */
[C---:B------:R-:W-:Y:S01]  /*0b70*/  IMAD R36, R21.reuse, R38, R37 ;  /* 0x0000002615247224 */ /* 0x040fe200078e0225 */
[----:B------:R-:W-:Y:S01]  /*0b80*/  IABS R37, R8 ;  /* 0x0000000800257213 */ /* 0x000fe20000000000 */
[C---:B------:R-:W-:Y:S01]  /*0b90*/  IMAD R54, R21.reuse, R33, R54 ;  /* 0x0000002115367224 */ /* 0x040fe200078e0236 */
[----:B------:R-:W-:Y:S01]  /*0ba0*/  IABS R33, R9 ;  /* 0x0000000900217213 */ /* 0x000fe20000000000 */
[C---:B------:R-:W-:Y:S01]  /*0bb0*/  IMAD R38, R21.reuse, R40, R39 ;  /* 0x0000002815267224 */ /* 0x040fe200078e0227 */
[----:B------:R-:W-:Y:S01]  /*0bc0*/  IABS R40, R14 ;  /* 0x0000000e00287213 */ /* 0x000fe20000000000 */
[----:B------:R-:W-:Y:S01]  /*0bd0*/  @!P0 IMAD.IADD R22, R22, 0x1, -R21 ;  /* 0x0000000116168824 */ /* 0x000fe200078e0a15 */
[----:B------:R-:W-:Y:S01]  /*0be0*/  ISETP.GT.U32.AND P3, PT, R21, R54, PT ;  /* 0x000000361500720c */ /* 0x000fe20003f64070 */
[----:B------:R-:W-:Y:S01]  /*0bf0*/  IMAD.HI.U32 R31, R28, R46, RZ ;  /* 0x0000002e1c1f7227 */ /* 0x000fe200078e00ff */
[----:B------:R-:W-:-:S02]  /*0c00*/  IABS R39, R7 ;  /* 0x0000000700277213 */ /* 0x000fc40000000000 */
[C---:B------:R-:W-:Y:S01]  /*0c10*/  ISETP.GT.U32.AND P0, PT, R21.reuse, R22, PT ;  /* 0x000000161500720c */ /* 0x040fe20003f04070 */
[C---:B------:R-:W-:Y:S01]  /*0c20*/  IMAD.HI.U32 R23, R28.reuse, R40, RZ ;  /* 0x000000281c177227 */ /* 0x040fe200078e00ff */
[C---:B------:R-:W-:Y:S02]  /*0c30*/  ISETP.GT.U32.AND P4, PT, R21.reuse, R34, PT ;  /* 0x000000221500720c */ /* 0x040fe40003f84070 */
[----:B------:R-:W-:Y:S01]  /*0c40*/  ISETP.GT.U32.AND P5, PT, R21, R36, PT ;  /* 0x000000241500720c */ /* 0x000fe20003fa4070 */
[----:B------:R-:W-:Y:S02]  /*0c50*/  IMAD.MOV R31, RZ, RZ, -R31 ;  /* 0x000000ffff1f7224 */ /* 0x000fe400078e0a1f */
[----:B------:R-:W-:-:S04]  /*0c60*/  IMAD.HI.U32 R25, R28, R42, RZ ;  /* 0x0000002a1c197227 */ /* 0x000fc800078e00ff */
[----:B------:R-:W-:-:S04]  /*0c70*/  IMAD.HI.U32 R29, R28, R44, RZ ;  /* 0x0000002c1c1d7227 */ /* 0x000fc800078e00ff */
[----:B------:R-:W-:Y:S02]  /*0c80*/  IMAD.MOV R23, RZ, RZ, -R23 ;  /* 0x000000ffff177224 */ /* 0x000fe400078e0a17 */
[----:B------:R-:W-:Y:S02]  /*0c90*/  @!P1 IMAD.IADD R24, R24, 0x1, -R21 ;  /* 0x0000000118189824 */ /* 0x000fe400078e0a15 */
[C---:B------:R-:W-:Y:S01]  /*0ca0*/  IMAD R46, R21.reuse, R31, R46 ;  /* 0x0000001f152e7224 */ /* 0x040fe200078e022e */
[----:B------:R-:W-:Y:S01]  /*0cb0*/  IABS R31, R10 ;  /* 0x0000000a001f7213 */ /* 0x000fe20000000000 */
[----:B------:R-:W-:Y:S01]  /*0cc0*/  IMAD.MOV R25, RZ, RZ, -R25 ;  /* 0x000000ffff197224 */ /* 0x000fe200078e0a19 */
[----:B------:R-:W-:Y:S01]  /*0cd0*/  ISETP.GT.U32.AND P1, PT, R21, R24, PT ;  /* 0x000000181500720c */ /* 0x000fe20003f24070 */
[----:B------:R-:W-:Y:S02]  /*0ce0*/  @!P2 IMAD.IADD R30, R30, 0x1, -R21 ;  /* 0x000000011e1ea824 */ /* 0x000fe400078e0a15 */
[----:B------:R-:W-:-:S02]  /*0cf0*/  IMAD.MOV R29, RZ, RZ, -R29 ;  /* 0x000000ffff1d7224 */ /* 0x000fc400078e0a1d */
[C---:B------:R-:W-:Y:S01]  /*0d00*/  IMAD R40, R21.reuse, R23, R40 ;  /* 0x0000001715287224 */ /* 0x040fe200078e0228 */
[C---:B------:R-:W-:Y:S01]  /*0d10*/  ISETP.GT.U32.AND P2, PT, R21.reuse, R30, PT ;  /* 0x0000001e1500720c */ /* 0x040fe20003f44070 */
[----:B------:R-:W-:Y:S02]  /*0d20*/  IMAD R42, R21, R25, R42 ;  /* 0x00000019152a7224 */ /* 0x000fe400078e022a */
[----:B------:R-:W-:-:S04]  /*0d30*/  IMAD.HI.U32 R23, R28, R31, RZ ;  /* 0x0000001f1c177227 */ /* 0x000fc800078e00ff */
[----:B------:R-:W-:Y:S01]  /*0d40*/  @!P3 IMAD.IADD R54, R54, 0x1, -R21 ;  /* 0x000000013636b824 */ /* 0x000fe200078e0a15 */
[C---:B------:R-:W-:Y:S01]  /*0d50*/  ISETP.GT.U32.AND P3, PT, R21.reuse, R32, PT ;  /* 0x000000201500720c */ /* 0x040fe20003f64070 */
[C---:B------:R-:W-:Y:S02]  /*0d60*/  IMAD R44, R21.reuse, R29, R44 ;  /* 0x0000001d152c7224 */ /* 0x040fe400078e022c */
[----:B------:R-:W-:Y:S01]  /*0d70*/  IMAD.HI.U32 R25, R28, R33, RZ ;  /* 0x000000211c197227 */ /* 0x000fe200078e00ff */
[----:B------:R-:W-:-:S03]  /*0d80*/  ISETP.GT.U32.AND P6, PT, R21, R54, PT ;  /* 0x000000361500720c */ /* 0x000fc60003fc4070 */
[----:B------:R-:W-:Y:S01]  /*0d90*/  @!P0 IMAD.IADD R22, R22, 0x1, -R21 ;  /* 0x0000000116168824 */ /* 0x000fe200078e0a15 */
[----:B------:R-:W-:Y:S01]  /*0da0*/  ISETP.GT.U32.AND P0, PT, R21, R40, PT ;  /* 0x000000281500720c */ /* 0x000fe20003f04070 */
[----:B------:R-:W-:-:S04]  /*0db0*/  IMAD.HI.U32 R29, R28, R37, RZ ;  /* 0x000000251c1d7227 */ /* 0x000fc800078e00ff */
[----:B------:R-:W-:-:S04]  /*0dc0*/  IMAD.HI.U32 R28, R28, R39, RZ ;  /* 0x000000271c1c7227 */ /* 0x000fc800078e00ff */
[----:B------:R-:W-:Y:S02]  /*0dd0*/  IMAD.MOV R48, RZ, RZ, -R23 ;  /* 0x000000ffff307224 */ /* 0x000fe400078e0a17 */
[----:B------:R-:W-:Y:S01]  /*0de0*/  IMAD.MOV R50, RZ, RZ, -R25 ;  /* 0x000000ffff327224 */ /* 0x000fe200078e0a19 */
[----:B------:R-:W-:Y:S01]  /*0df0*/  SHF.R.U32.HI R25, RZ, 0x2, R63 ;  /* 0x00000002ff197819 */ /* 0x000fe2000001163f */
[----:B------:R-:W-:Y:S02]  /*0e00*/  IMAD.MOV R52, RZ, RZ, -R29 ;  /* 0x000000ffff347224 */ /* 0x000fe400078e0a1d */
[----:B------:R-:W-:Y:S01]  /*0e10*/  IMAD.MOV R56, RZ, RZ, -R28 ;  /* 0x000000ffff387224 */ /* 0x000fe200078e0a1c */
[----:B------:R-:W-:Y:S01]  /*0e20*/  LOP3.LUT R94, R94, 0x30, R25, 0x78, !PT ;  /* 0x000000305e5e7812 */ /* 0x000fe200078e7819 */
[C---:B------:R-:W-:Y:S02]  /*0e30*/  IMAD R28, R21.reuse, R48, R31 ;  /* 0x00000030151c7224 */ /* 0x040fe400078e021f */
[----:B------:R-:W-:-:S02]  /*0e40*/  IMAD R48, R21, R50, R33 ;  /* 0x0000003215307224 */ /* 0x000fc400078e0221 */
[C---:B------:R-:W-:Y:S02]  /*0e50*/  IMAD R50, R21.reuse, R52, R37 ;  /* 0x0000003415327224 */ /* 0x040fe400078e0225 */
[C---:B------:R-:W-:Y:S02]  /*0e60*/  IMAD R52, R21.reuse, R56, R39 ;  /* 0x0000003815347224 */ /* 0x040fe400078e0227 */
[----:B------:R-:W-:Y:S01]  /*0e70*/  @!P1 IMAD.IADD R24, R24, 0x1, -R21 ;  /* 0x0000000118189824 */ /* 0x000fe200078e0a15 */
[----:B------:R-:W-:Y:S01]  /*0e80*/  ISETP.GT.U32.AND P1, PT, R21, R42, PT ;  /* 0x0000002a1500720c */ /* 0x000fe20003f24070 */
[----:B------:R-:W-:-:S04]  /*0e90*/  IMAD.HI.U32 R35, R35, R41, RZ ;  /* 0x0000002923237227 */ /* 0x000fc800078e00ff */
[--C-:B------:R-:W-:Y:S01]  /*0ea0*/  @!P2 IMAD.IADD R30, R30, 0x1, -R21.reuse ;  /* 0x000000011e1ea824 */ /* 0x100fe200078e0a15 */
[C---:B------:R-:W-:Y:S01]  /*0eb0*/  ISETP.GT.U32.AND P2, PT, R21.reuse, R44, PT ;  /* 0x0000002c1500720c */ /* 0x040fe20003f44070 */
[--C-:B------:R-:W-:Y:S01]  /*0ec0*/  @!P3 IMAD.IADD R32, R32, 0x1, -R21.reuse ;  /* 0x000000012020b824 */ /* 0x100fe200078e0a15 */
[C---:B------:R-:W-:Y:S01]  /*0ed0*/  ISETP.GT.U32.AND P3, PT, R21.reuse, R46, PT ;  /* 0x0000002e1500720c */ /* 0x040fe20003f64070 */
[----:B------:R-:W-:Y:S01]  /*0ee0*/  @!P0 IMAD.IADD R40, R40, 0x1, -R21 ;  /* 0x0000000128288824 */ /* 0x000fe200078e0a15 */
[C---:B------:R-:W-:Y:S01]  /*0ef0*/  ISETP.GT.U32.AND P0, PT, R21.reuse, R52, PT ;  /* 0x000000341500720c */ /* 0x040fe20003f04070 */
[----:B------:R-:W-:Y:S02]  /*0f00*/  IMAD.MOV R35, RZ, RZ, -R35 ;  /* 0x000000ffff237224 */ /* 0x000fe400078e0a23 */
[--C-:B------:R-:W-:Y:S01]  /*0f10*/  @!P4 IMAD.IADD R34, R34, 0x1, -R21.reuse ;  /* 0x000000012222c824 */ /* 0x100fe200078e0a15 */
[C---:B------:R-:W-:Y:S01]  /*0f20*/  ISETP.GT.U32.AND P4, PT, R21.reuse, R28, PT ;  /* 0x0000001c1500720c */ /* 0x040fe20003f84070 */
[----:B------:R-:W-:Y:S01]  /*0f30*/  @!P6 IMAD.IADD R54, R54, 0x1, -R21 ;  /* 0x000000013636e824 */ /* 0x000fe200078e0a15 */
[----:B------:R-:W-:Y:S01]  /*0f40*/  ISETP.GT.U32.AND P6, PT, R21, R38, PT ;  /* 0x000000261500720c */ /* 0x000fe20003fc4070 */
[----:B------:R-:W-:-:S02]  /*0f50*/  IMAD R23, R20, R35, R41 ;  /* 0x0000002314177224 */ /* 0x000fc400078e0229 */
[--C-:B------:R-:W-:Y:S01]  /*0f60*/  @!P5 IMAD.IADD R36, R36, 0x1, -R21.reuse ;  /* 0x000000012424d824 */ /* 0x100fe200078e0a15 */
[C---:B------:R-:W-:Y:S01]  /*0f70*/  ISETP.GT.U32.AND P5, PT, R21.reuse, R48, PT ;  /* 0x000000301500720c */ /* 0x040fe20003fa4070 */
[--C-:B------:R-:W-:Y:S01]  /*0f80*/  @!P1 IMAD.IADD R42, R42, 0x1, -R21.reuse ;  /* 0x000000012a2a9824 */ /* 0x100fe200078e0a15 */
[----:B------:R-:W-:Y:S01]  /*0f90*/  ISETP.GT.U32.AND P1, PT, R20, R23, PT ;  /* 0x000000171400720c */ /* 0x000fe20003f24070 */
[--C-:B------:R-:W-:Y:S01]  /*0fa0*/  @!P2 IMAD.IADD R44, R44, 0x1, -R21.reuse ;  /* 0x000000012c2ca824 */ /* 0x100fe200078e0a15 */
[C---:B------:R-:W-:Y:S01]  /*0fb0*/  ISETP.GT.U32.AND P2, PT, R21.reuse, R32, PT ;  /* 0x000000201500720c */ /* 0x040fe20003f44070 */
[--C-:B------:R-:W-:Y:S01]  /*0fc0*/  @!P3 IMAD.IADD R46, R46, 0x1, -R21.reuse ;  /* 0x000000012e2eb824 */ /* 0x100fe200078e0a15 */
[C---:B------:R-:W-:Y:S01]  /*0fd0*/  ISETP.GT.U32.AND P3, PT, R21.reuse, R34, PT ;  /* 0x000000221500720c */ /* 0x040fe20003f64070 */
[--C-:B------:R-:W-:Y:S01]  /*0fe0*/  @!P0 IMAD.IADD R52, R52, 0x1, -R21.reuse ;  /* 0x0000000134348824 */ /* 0x100fe200078e0a15 */
[C---:B------:R-:W-:Y:S01]  /*0ff0*/  ISETP.GT.U32.AND P0, PT, R21.reuse, R42, PT ;  /* 0x0000002a1500720c */ /* 0x040fe20003f04070 */
[--C-:B------:R-:W-:Y:S01]  /*1000*/  @!P4 IMAD.IADD R28, R28, 0x1, -R21.reuse ;  /* 0x000000011c1cc824 */ /* 0x100fe200078e0a15 */
[C---:B------:R-:W-:Y:S01]  /*1010*/  ISETP.GT.U32.AND P4, PT, R21.reuse, R36, PT ;  /* 0x000000241500720c */ /* 0x040fe20003f84070 */
[--C-:B------:R-:W-:Y:S01]  /*1020*/  @!P6 IMAD.IADD R38, R38, 0x1, -R21.reuse ;  /* 0x000000012626e824 */ /* 0x100fe200078e0a15 */
[----:B------:R-:W-:Y:S01]  /*1030*/  ISETP.GT.U32.AND P6, PT, R21, R50, PT ;  /* 0x000000321500720c */ /* 0x000fe20003fc4070 */
[----:B------:R-:W-:-:S02]  /*1040*/  @!P5 IMAD.IADD R48, R48, 0x1, -R21 ;  /* 0x000000013030d824 */ /* 0x000fc400078e0a15 */
        /* <DEDUP_REMOVED lines=10> */
[--C-:B------:R-:W-:Y:S01]  /*10f0*/  @!P6 IMAD.IADD R50, R50, 0x1, -R21.reuse ;  /* 0x000000013232e824 */ /* 0x100fe200078e0a15 */
[----:B------:R-:W-:Y:S01]  /*1100*/  ISETP.GT.U32.AND P4, PT, R21, R48, PT ;  /* 0x000000301500720c */ /* 0x000fe20003f84070 */
[----:B------:R-:W-:Y:S01]  /*1110*/  IMAD.SHL.U32 R29, R63, 0x40, RZ ;  /* 0x000000403f1d7824 */ /* 0x000fe200078e00ff */
[C---:B------:R-:W-:Y:S01]  /*1120*/  ISETP.GT.U32.AND P6, PT, R21.reuse, R40, PT ;  /* 0x000000281500720c */ /* 0x040fe20003fc4070 */
[--C-:B------:R-:W-:Y:S01]  /*1130*/  @!P5 IMAD.IADD R38, R38, 0x1, -R21.reuse ;  /* 0x000000012626d824 */ /* 0x100fe200078e0a15 */
[----:B------:R-:W-:Y:S01]  /*1140*/  ISETP.GT.U32.AND P5, PT, R21, R50, PT ;  /* 0x000000321500720c */ /* 0x000fe20003fa4070 */
[--C-:B------:R-:W-:Y:S01]  /*1150*/  @!P1 IMAD.IADD R44, R44, 0x1, -R21.reuse ;  /* 0x000000012c2c9824 */ /* 0x100fe200078e0a15 */
[----:B------:R-:W-:Y:S01]  /*1160*/  ISETP.GE.AND P1, PT, R61, RZ, PT ;  /* 0x000000ff3d00720c */ /* 0x000fe20003f26270 */
[--C-:B------:R-:W-:Y:S01]  /*1170*/  @!P2 IMAD.IADD R46, R46, 0x1, -R21.reuse ;  /* 0x000000012e2ea824 */ /* 0x100fe200078e0a15 */
[----:B------:R-:W-:Y:S01]  /*1180*/  ISETP.GE.AND P2, PT, R60, RZ, PT ;  /* 0x000000ff3c00720c */ /* 0x000fe20003f46270 */
[--C-:B------:R-:W-:Y:S01]  /*1190*/  @!P3 IMAD.IADD R28, R28, 0x1, -R21.reuse ;  /* 0x000000011c1cb824 */ /* 0x100fe200078e0a15 */
[----:B------:R-:W-:Y:S01]  /*11a0*/  ISETP.GE.AND P3, PT, R19, RZ, PT ;  /* 0x000000ff1300720c */ /* 0x000fe20003f66270 */
[----:B------:R-:W-:Y:S01]  /*11b0*/  @!P0 IMAD.IADD R23, R23, 0x1, -R20 ;  /* 0x0000000117178824 */ /* 0x000fe200078e0a14 */
[----:B------:R-:W-:Y:S01]  /*11c0*/  ISETP.GE.AND P0, PT, R18, RZ, PT ;  /* 0x000000ff1200720c */ /* 0x000fe20003f06270 */
[--C-:B------:R-:W-:Y:S01]  /*11d0*/  @!P4 IMAD.IADD R48, R48, 0x1, -R21.reuse ;  /* 0x000000013030c824 */ /* 0x100fe200078e0a15 */
[----:B------:R-:W-:Y:S01]  /*11e0*/  ISETP.GE.AND P4, PT, R16, RZ, PT ;  /* 0x000000ff1000720c */ /* 0x000fe20003f86270 */
[--C-:B------:R-:W-:Y:S01]  /*11f0*/  @!P6 IMAD.IADD R40, R40, 0x1, -R21.reuse ;  /* 0x000000012828e824 */ /* 0x100fe200078e0a15 */
[----:B------:R-:W-:Y:S01]  /*1200*/  ISETP.GT.U32.AND P6, PT, R21, R52, PT ;  /* 0x000000341500720c */ /* 0x000fe20003fc4070 */
[--C-:B------:R-:W-:Y:S01]  /*1210*/  @!P5 IMAD.IADD R50, R50, 0x1, -R21.reuse ;  /* 0x000000013232d824 */ /* 0x100fe200078e0a15 */
[----:B------:R-:W-:Y:S01]  /*1220*/  ISETP.GE.AND P5, PT, R17, RZ, PT ;  /* 0x000000ff1100720c */ /* 0x000fe20003fa6270 */
[----:B------:R-:W-:Y:S01]  /*1230*/  @!P1 IMAD.MOV R22, RZ, RZ, -R22 ;  /* 0x000000ffff169224 */ /* 0x000fe200078e0a16 */
        /* <DEDUP_REMOVED lines=9> */
[----:B------:R-:W-:Y:S01]  /*12d0*/  IMAD.SHL.U32 R31, R63, 0x8, RZ ;  /* 0x000000083f1f7824 */ /* 0x000fe200078e00ff */
[----:B------:R-:W-:Y:S01]  /*12e0*/  LOP3.LUT R29, R29, 0x1c0, RZ, 0xc0, !PT ;  /* 0x000001c01d1d7812 */ /* 0x000fe200078ec0ff */
        /* <DEDUP_REMOVED lines=11> */
[----:B------:R-:W-:Y:S01]  /*13a0*/  ISETP.NE.AND P4, PT, R27, RZ, PT ;  /* 0x000000ff1b00720c */ /* 0x000fe20003f85270 */
[----:B------:R-:W-:Y:S01]  /*13b0*/  @!P6 IMAD.IADD R52, R52, 0x1, -R21 ;  /* 0x000000013434e824 */ /* 0x000fe200078e0a15 */
[----:B------:R-:W-:Y:S01]  /*13c0*/  LOP3.LUT R27, RZ, R27, RZ, 0x33, !PT ;  /* 0x0000001bff1b7212 */ /* 0x000fe200078e33ff */
[----:B------:R-:W-:Y:S01]  /*13d0*/  @!P5 IMAD.MOV R46, RZ, RZ, -R46 ;  /* 0x000000ffff2ed224 */ /* 0x000fe200078e0a2e */
[----:B------:R-:W-:Y:S01]  /*13e0*/  LOP3.LUT R56, R31, 0x30, R98, 0x48, !PT ;  /* 0x000000301f387812 */ /* 0x000fe200078e4862 */
[----:B------:R-:W-:Y:S01]  /*13f0*/  @!P1 IMAD.MOV R48, RZ, RZ, -R48 ;  /* 0x000000ffff309224 */ /* 0x000fe200078e0a30 */
[----:B------:R-:W-:Y:S01]  /*1400*/  ISETP.GE.AND P5, PT, R62, RZ, PT ;  /* 0x000000ff3e00720c */ /* 0x000fe20003fa6270 */
[----:B------:R-:W-:Y:S01]  /*1410*/  @!P2 IMAD.MOV R50, RZ, RZ, -R50 ;  /* 0x000000ffff32a224 */ /* 0x000fe200078e0a32 */
[C---:B------:R-:W-:Y:S01]  /*1420*/  SEL R22, R27.reuse, R22, !P4 ;  /* 0x000000161b167207 */ /* 0x040fe20006000000 */
[----:B------:R-:W-:Y:S01]  /*1430*/  @!P3 IMAD.MOV R52, RZ, RZ, -R52 ;  /* 0x000000ffff34b224 */ /* 0x000fe200078e0a34 */
[----:B------:R-:W-:Y:S01]  /*1440*/  SEL R24, R27, R24, !P4 ;  /* 0x000000181b187207 */ /* 0x000fe20006000000 */
[----:B------:R-:W-:Y:S01]  /*1450*/  @!P0 IMAD.MOV R54, RZ, RZ, -R54 ;  /* 0x000000ffff368224 */ /* 0x000fe200078e0a36 */
[----:B------:R-:W-:Y:S01]  /*1460*/  ISETP.NE.AND P6, PT, R26, RZ, PT ;  /* 0x000000ff1a00720c */ /* 0x000fe20003fc5270 */
[----:B------:R-:W-:Y:S01]  /*1470*/  IMAD.MOV.U32 R20, RZ, RZ, R23 ;  /* 0x000000ffff147224 */ /* 0x000fe200078e0017 */
[----:B------:R-:W-:Y:S01]  /*1480*/  IADD3 R95, R29, UR4, R56 ;  /* 0x000000041d5f7c10 */ /* 0x000fe2000fffe038 */
[----:B------:R-:W-:Y:S01]  /*1490*/  ULDC UR4, c[0x0][0x240] ;  /* 0x0000900000047ab9 */ /* 0x000fe20000000800 */
[C---:B------:R-:W-:Y:S01]  /*14a0*/  SEL R30, R27.reuse, R30, !P4 ;  /* 0x0000001e1b1e7207 */ /* 0x040fe20006000000 */
[----:B------:R-:W-:Y:S01]  /*14b0*/  IMAD R22, R22, UR4, RZ ;  /* 0x0000000416167c24 */ /* 0x000fe2000f8e02ff */
        /* <DEDUP_REMOVED lines=17> */
[----:B------:R-:W-:Y:S01]  /*15d0*/  @!P5 IMAD.MOV R20, RZ, RZ, -R20 ;  /* 0x000000ffff14d224 */ /* 0x000fe200078e0a14 */
[C---:B------:R-:W-:Y:S01]  /*15e0*/  SEL R48, R27.reuse, R48, !P4 ;  /* 0x000000301b307207 */ /* 0x040fe20006000000 */
[----:B------:R-:W-:Y:S01]  /*15f0*/  IMAD R44, R44, UR4, RZ ;  /* 0x000000042c2c7c24 */ /* 0x000fe2000f8e02ff */
[C---:B------:R-:W-:Y:S01]  /*1600*/  SEL R50, R27.reuse, R50, !P4 ;  /* 0x000000321b327207 */ /* 0x040fe20006000000 */
[----:B------:R-:W-:Y:S01]  /*1610*/  IMAD R46, R46, UR4, RZ ;  /* 0x000000042e2e7c24 */ /* 0x000fe2000f8e02ff */
[C---:B------:R-:W-:Y:S01]  /*1620*/  SEL R52, R27.reuse, R52, !P4 ;  /* 0x000000341b347207 */ /* 0x040fe20006000000 */
[----:B------:R-:W-:Y:S01]  /*1630*/  IMAD R28, R28, UR4, RZ ;  /* 0x000000041c1c7c24 */ /* 0x000fe2000f8e02ff */
[----:B------:R-:W-:Y:S01]  /*1640*/  SEL R27, R27, R54, !P4 ;  /* 0x000000361b1b7207 */ /* 0x000fe20006000000 */
[----:B------:R-:W-:Y:S01]  /*1650*/  IMAD R48, R48, UR4, RZ ;  /* 0x0000000430307c24 */ /* 0x000fe2000f8e02ff */
[----:B------:R-:W-:Y:S01]  /*1660*/  LEA R113, P2, R22, UR10, 0x1 ;  /* 0x0000000a16717c11 */ /* 0x000fe2000f8408ff */
[----:B------:R-:W-:Y:S01]  /*1670*/  IMAD R50, R50, UR4, RZ ;  /* 0x0000000432327c24 */ /* 0x000fe2000f8e02ff */
[----:B------:R-:W-:Y:S01]  /*1680*/  LEA R111, P1, R24, UR10, 0x1 ;  /* 0x0000000a186f7c11 */ /* 0x000fe2000f8208ff */
[----:B------:R-:W-:Y:S01]  /*1690*/  IMAD R52, R52, UR4, RZ ;  /* 0x0000000434347c24 */ /* 0x000fe2000f8e02ff */
[----:B------:R-:W-:Y:S01]  /*16a0*/  @!P6 LOP3.LUT R20, RZ, R26, RZ, 0x33, !PT ;  /* 0x0000001aff14e212 */ /* 0x000fe200078e33ff */
[----:B------:R-:W-:Y:S01]  /*16b0*/  IMAD R27, R27, UR4, RZ ;  /* 0x000000041b1b7c24 */ /* 0x000fe2000f8e02ff */
[----:B------:R-:W-:Y:S01]  /*16c0*/  LEA.HI.X.SX32 R112, R22, UR11, 0x1, P2 ;  /* 0x0000000b16707c11 */ /* 0x000fe200090f0eff */
[----:B------:R-:W-:Y:S01]  /*16d0*/  IMAD.SHL.U32 R63, R63, 0x20, RZ ;  /* 0x000000203f3f7824 */ /* 0x000fe200078e00ff */
[----:B------:R-:W-:Y:S01]  /*16e0*/  LEA.HI.X.SX32 R110, R24, UR11, 0x1, P1 ;  /* 0x0000000b186e7c11 */ /* 0x000fe200088f0eff */
[----:B------:R-:W-:Y:S01]  /*16f0*/  ULDC UR4, c[0x0][0x234] ;  /* 0x00008d0000047ab9 */ /* 0x000fe20000000800 */
[----:B------:R-:W-:Y:S01]  /*1700*/  LEA R92, P0, R30, UR10, 0x1 ;  /* 0x0000000a1e5c7c11 */ /* 0x000fe2000f8008ff */
[----:B------:R-:W-:Y:S01]  /*1710*/  IMAD R20, R20, UR4, RZ ;  /* 0x0000000414147c24 */ /* 0x000fe2000f8e02ff */
[----:B------:R-:W-:-:S02]  /*1720*/  LEA R88, P4, R32, UR10, 0x1 ;  /* 0x0000000a20587c11 */ /* 0x000fc4000f8808ff */
[----:B------:R-:W-:Y:S02]  /*1730*/  CS2R R54, SRZ ;  /* 0x0000000000367805 */ /* 0x000fe4000001ff00 */
[----:B------:R-:W-:Y:S01]  /*1740*/  LEA R90, P6, R34, UR10, 0x1 ;  /* 0x0000000a225a7c11 */ /* 0x000fe2000f8c08ff */
[----:B------:R-:W-:Y:S01]  /*1750*/  IMAD.WIDE R82, R20, 0x2, RZ ;  /* 0x0000000214527825 */ /* 0x000fe200078e02ff */
[----:B------:R-:W-:Y:S02]  /*1760*/  LEA R84, P5, R36, UR10, 0x1 ;  /* 0x0000000a24547c11 */ /* 0x000fe4000f8a08ff */
[----:B------:R-:W-:Y:S02]  /*1770*/  LEA R87, P3, R38, UR10, 0x1 ;  /* 0x0000000a26577c11 */ /* 0x000fe4000f8608ff */
[----:B------:R-:W-:Y:S02]  /*1780*/  LEA R64, P2, R40, UR10, 0x1 ;  /* 0x0000000a28407c11 */ /* 0x000fe4000f8408ff */
[----:B------:R-:W-:-:S02]  /*1790*/  LEA R66, P1, R42, UR10, 0x1 ;  /* 0x0000000a2a427c11 */ /* 0x000fc4000f8208ff */
[----:B------:R-:W-:Y:S02]  /*17a0*/  LOP3.LUT R31, R29, 0x30, R31, 0xf8, !PT ;  /* 0x000000301d1f7812 */ /* 0x000fe400078ef81f */
[----:B------:R-:W-:Y:S02]  /*17b0*/  LEA.HI.X.SX32 R93, R30, UR11, 0x1, P0 ;  /* 0x0000000b1e5d7c11 */ /* 0x000fe400080f0eff */
[----:B------:R-:W-:Y:S02]  /*17c0*/  LEA.HI.X.SX32 R89, R32, UR11, 0x1, P4 ;  /* 0x0000000b20597c11 */ /* 0x000fe4000a0f0eff */
[----:B------:R-:W-:Y:S02]  /*17d0*/  LEA.HI.X.SX32 R91, R34, UR11, 0x1, P6 ;  /* 0x0000000b225b7c11 */ /* 0x000fe4000b0f0eff */
[----:B------:R-:W-:Y:S02]  /*17e0*/  LEA.HI.X.SX32 R85, R36, UR11, 0x1, P5 ;  /* 0x0000000b24557c11 */ /* 0x000fe4000a8f0eff */
[----:B------:R-:W-:-:S02]  /*17f0*/  LEA.HI.X.SX32 R86, R38, UR11, 0x1, P3 ;  /* 0x0000000b26567c11 */ /* 0x000fc400098f0eff */
[----:B------:R-:W-:Y:S02]  /*1800*/  LEA.HI.X.SX32 R65, R40, UR11, 0x1, P2 ;  /* 0x0000000b28417c11 */ /* 0x000fe400090f0eff */
[----:B------:R-:W-:Y:S02]  /*1810*/  CS2R R40, SRZ ;  /* 0x0000000000287805 */ /* 0x000fe4000001ff00 */
[----:B------:R-:W-:Y:S02]  /*1820*/  LEA.HI.X.SX32 R67, R42, UR11, 0x1, P1 ;  /* 0x0000000b2a437c11 */ /* 0x000fe400088f0eff */
[----:B------:R-:W-:Y:S02]  /*1830*/  CS2R R42, SRZ ;  /* 0x00000000002a7805 */ /* 0x000fe4000001ff00 */
[----:B------:R-:W-:Y:S02]  /*1840*/  LEA R68, P0, R44, UR10, 0x1 ;  /* 0x0000000a2c447c11 */ /* 0x000fe4000f8008ff */
[----:B------:R-:W-:-:S02]  /*1850*/  LEA R70, P4, R46, UR10, 0x1 ;  /* 0x0000000a2e467c11 */ /* 0x000fc4000f8808ff */
[----:B------:R-:W-:Y:S02]  /*1860*/  LEA R74, P6, R28, UR10, 0x1 ;  /* 0x0000000a1c4a7c11 */ /* 0x000fe4000f8c08ff */
[----:B------:R-:W-:Y:S02]  /*1870*/  LEA R76, P5, R48, UR10, 0x1 ;  /* 0x0000000a304c7c11 */ /* 0x000fe4000f8a08ff */
[----:B------:R-:W-:Y:S02]  /*1880*/  LEA R78, P3, R50, UR10, 0x1 ;  /* 0x0000000a324e7c11 */ /* 0x000fe4000f8608ff */
[----:B------:R-:W-:Y:S02]  /*1890*/  LEA R72, P2, R52, UR10, 0x1 ;  /* 0x0000000a34487c11 */ /* 0x000fe4000f8408ff */
[----:B------:R-:W-:Y:S02]  /*18a0*/  LEA R80, P1, R27, UR10, 0x1 ;  /* 0x0000000a1b507c11 */ /* 0x000fe4000f8208ff */
[----:B------:R-:W-:-:S02]  /*18b0*/  LOP3.LUT R98, R31, 0x10, R98, 0x78, !PT ;  /* 0x000000101f627812 */ /* 0x000fc400078e7862 */
[----:B------:R-:W-:Y:S02]  /*18c0*/  LEA.HI.X.SX32 R69, R44, UR11, 0x1, P0 ;  /* 0x0000000b2c457c11 */ /* 0x000fe400080f0eff */
[----:B------:R-:W-:Y:S02]  /*18d0*/  CS2R R44, SRZ ;  /* 0x00000000002c7805 */ /* 0x000fe4000001ff00 */
[----:B------:R-:W-:Y:S02]  /*18e0*/  LEA.HI.X.SX32 R71, R46, UR11, 0x1, P4 ;  /* 0x0000000b2e477c11 */ /* 0x000fe4000a0f0eff */
[----:B------:R-:W-:Y:S02]  /*18f0*/  CS2R R46, SRZ ;  /* 0x00000000002e7805 */ /* 0x000fe4000001ff00 */
[----:B------:R-:W-:Y:S02]  /*1900*/  LEA.HI.X.SX32 R75, R28, UR11, 0x1, P6 ;  /* 0x0000000b1c4b7c11 */ /* 0x000fe4000b0f0eff */
[----:B------:R-:W-:-:S02]  /*1910*/  LEA.HI.X.SX32 R77, R48, UR11, 0x1, P5 ;  /* 0x0000000b304d7c11 */ /* 0x000fc4000a8f0eff */
[----:B------:R-:W-:Y:S02]  /*1920*/  CS2R R48, SRZ ;  /* 0x0000000000307805 */ /* 0x000fe4000001ff00 */
[----:B------:R-:W-:Y:S02]  /*1930*/  LEA.HI.X.SX32 R79, R50, UR11, 0x1, P3 ;  /* 0x0000000b324f7c11 */ /* 0x000fe400098f0eff */
[----:B------:R-:W-:Y:S02]  /*1940*/  CS2R R50, SRZ ;  /* 0x0000000000327805 */ /* 0x000fe4000001ff00 */
[----:B------:R-:W-:Y:S02]  /*1950*/  LEA.HI.X.SX32 R73, R52, UR11, 0x1, P2 ;  /* 0x0000000b34497c11 */ /* 0x000fe400090f0eff */
[----:B------:R-:W-:Y:S02]  /*1960*/  CS2R R52, SRZ ;  /* 0x0000000000347805 */ /* 0x000fe4000001ff00 */
[----:B------:R-:W-:Y:S01]  /*1970*/  LEA.HI.X.SX32 R81, R27, UR11, 0x1, P1 ;  /* 0x0000000b1b517c11 */ /* 0x000fe200088f0eff */
[----:B------:R-:W-:Y:S01]  /*1980*/  ULDC.64 UR10, c[0x0][0x210] ;  /* 0x00008400000a7ab9 */ /* 0x000fe20000000a00 */
[----:B------:R-:W-:-:S02]  /*1990*/  LOP3.LUT R98, R98, 0x200, R63, 0xf8, !PT ;  /* 0x0000020062627812 */ /* 0x000fc400078ef83f */
[----:B------:R-:W-:Y:S02]  /*19a0*/  LEA R102, P0, R106, UR10, 0x1 ;  /* 0x0000000a6a667c11 */ /* 0x000fe4000f8008ff */
[----:B------:R-:W-:Y:S02]  /*19b0*/  LEA R103, P1, R107, UR10, 0x1 ;  /* 0x0000000a6b677c11 */ /* 0x000fe4000f8208ff */
[----:B------:R-:W-:Y:S02]  /*19c0*/  LEA R104, P2, R108, UR10, 0x1 ;  /* 0x0000000a6c687c11 */ /* 0x000fe4000f8408ff */
[----:B------:R-:W-:Y:S02]  /*19d0*/  LEA R105, P3, R109, UR10, 0x1 ;  /* 0x0000000a6d697c11 */ /* 0x000fe4000f8608ff */
[----:B------:R-:W-:Y:S02]  /*19e0*/  LEA.HI.X.SX32 R106, R106, UR11, 0x1, P0 ;  /* 0x0000000b6a6a7c11 */ /* 0x000fe400080f0eff */
[----:B------:R-:W-:-:S02]  /*19f0*/  LEA.HI.X.SX32 R107, R107, UR11, 0x1, P1 ;  /* 0x0000000b6b6b7c11 */ /* 0x000fc400088f0eff */
[----:B------:R-:W-:Y:S02]  /*1a00*/  LEA.HI.X.SX32 R108, R108, UR11, 0x1, P2 ;  /* 0x0000000b6c6c7c11 */ /* 0x000fe400090f0eff */
[----:B------:R-:W-:Y:S02]  /*1a10*/  LEA.HI.X.SX32 R109, R109, UR11, 0x1, P3 ;  /* 0x0000000b6d6d7c11 */ /* 0x000fe400098f0eff */
[----:B------:R-:W-:-:S07]  /*1a20*/  LOP3.LUT R101, R98, 0x20, RZ, 0x3c, !PT ;  /* 0x0000002062657812 */ /* 0x000fce00078e3cff */
.L_x_2:
[----:B------:R-:W-:Y:S02]  /*1a30*/  ISETP.GE.AND P0, PT, R0, UR6, PT ;  /* 0x0000000600007c0c */ /* 0x000fe4000bf06270 */
[----:B------:R-:W-:Y:S02]  /*1a40*/  IADD3 R20, P1, R82, R105, RZ ;  /* 0x0000006952147210 */ /* 0x000fe40007f3e0ff */
[----:B------:R-:W-:Y:S02]  /*1a50*/  PRMT R34, RZ, 0x7610, R34 ;  /* 0x00007610ff227816 */ /* 0x000fe40000000022 */
[----:B------:R-:W-:Y:S01]  /*1a60*/  ISETP.GE.AND P3, PT, R3, UR6, PT ;  /* 0x0000000603007c0c */ /* 0x000fe2000bf66270 */
[----:B------:R-:W-:Y:S01]  /*1a70*/  IMAD.X R21, R83, 0x1, R109, P1 ;  /* 0x0000000153157824 */ /* 0x000fe200008e066d */
[----:B------:R-:W-:Y:S02]  /*1a80*/  ISETP.GE.AND P4, PT, R4, UR6, PT ;  /* 0x0000000604007c0c */ /* 0x000fe4000bf86270 */
[----:B------:R-:W-:-:S02]  /*1a90*/  ISETP.GE.AND P5, PT, R5, UR6, PT ;  /* 0x0000000605007c0c */ /* 0x000fc4000bfa6270 */
[C---:B------:R-:W-:Y:S01]  /*1aa0*/  IADD3 R24, P2, R82.reuse, R104, RZ ;  /* 0x0000006852187210 */ /* 0x040fe20007f5e0ff */
[----:B------:R0:W2:Y:S01]  /*1ab0*/  @!P0 LDG.E.U16 R34, desc[UR8][R20.64] ;  /* 0x0000000814228981 */ /* 0x0000a2000c1e1500 */
[C---:B------:R-:W-:Y:S02]  /*1ac0*/  IADD3 R22, P1, R82.reuse, R103, RZ ;  /* 0x0000006752167210 */ /* 0x040fe40007f3e0ff */
[----:B------:R-:W-:Y:S01]  /*1ad0*/  PRMT R35, RZ, 0x7610, R35 ;  /* 0x00007610ff237816 */ /* 0x000fe20000000023 */
[C---:B------:R-:W-:Y:S01]  /*1ae0*/  IMAD.X R25, R83.reuse, 0x1, R108, P2 ;  /* 0x0000000153197824 */ /* 0x040fe200010e066c */
[----:B------:R-:W-:Y:S01]  /*1af0*/  PRMT R36, RZ, 0x7610, R36 ;  /* 0x00007610ff247816 */ /* 0x000fe20000000024 */
[----:B------:R-:W-:Y:S01]  /*1b00*/  IMAD.X R23, R83, 0x1, R107, P1 ;  /* 0x0000000153177824 */ /* 0x000fe200008e066b */
[----:B------:R-:W-:Y:S02]  /*1b10*/  PRMT R32, RZ, 0x7610, R32 ;  /* 0x00007610ff207816 */ /* 0x000fe40000000020 */
[----:B------:R-:W3:Y:S01]  /*1b20*/  @!P3 LDG.E.U16 R35, desc[UR8][R24.64] ;  /* 0x000000081823b981 */ /* 0x000ee2000c1e1500 */
[----:B0-----:R-:W-:-:S03]  /*1b30*/  IADD3 R20, P0, R82, R102, RZ ;  /* 0x0000006652147210 */ /* 0x001fc60007f1e0ff */
[----:B------:R0:W4:Y:S02]  /*1b40*/  @!P4 LDG.E.U16 R36, desc[UR8][R22.64] ;  /* 0x000000081624c981 */ /* 0x000124000c1e1500 */
[----:B------:R-:W-:-:S05]  /*1b50*/  IMAD.X R21, R83, 0x1, R106, P0 ;  /* 0x0000000153157824 */ /* 0x000fca00000e066a */
[----:B------:R1:W5:Y:S01]  /*1b60*/  @!P5 LDG.E.U16 R32, desc[UR8][R20.64] ;  /* 0x000000081420d981 */ /* 0x000362000c1e1500 */
[----:B------:R-:W-:Y:S01]  /*1b70*/  BAR.SYNC.DEFER_BLOCKING 0x0 ;  /* 0x0000000000007b1d */ /* 0x000fe20000010000 */
[----:B------:R-:W-:Y:S01]  /*1b80*/  ISETP.GE.AND P0, PT, R2, UR6, PT ;  /* 0x0000000602007c0c */ /* 0x000fe2000bf06270 */
[C---:B0-----:R-:W-:Y:S01]  /*1b90*/  IMAD.WIDE R22, R97.reuse, 0x2, R72 ;  /* 0x0000000261167825 */ /* 0x041fe200078e0248 */
[----:B------:R-:W-:Y:S02]  /*1ba0*/  PRMT R33, RZ, 0x7610, R33 ;  /* 0x00007610ff217816 */ /* 0x000fe40000000021 */
[----:B------:R-:W-:Y:S01]  /*1bb0*/  PRMT R56, RZ, 0x7610, R56 ;  /* 0x00007610ff387816 */ /* 0x000fe20000000038 */
[----:B-1----:R-:W-:Y:S01]  /*1bc0*/  IMAD.WIDE R20, R97, 0x2, R80 ;  /* 0x0000000261147825 */ /* 0x002fe200078e0250 */
[----:B------:R-:W-:Y:S02]  /*1bd0*/  PRMT R39, RZ, 0x7610, R39 ;  /* 0x00007610ff277816 */ /* 0x000fe40000000027 */
[----:B------:R-:W-:Y:S01]  /*1be0*/  LOP3.LUT R87, R87, R86, RZ, 0x3c, !PT ;  /* 0x0000005657577212 */ /* 0x000fe200078e3cff */
[----:B------:R-:W-:Y:S01]  /*1bf0*/  IMAD.WIDE R24, R97, 0x2, R78 ;  /* 0x0000000261187825 */ /* 0x000fe200078e024e */
[----:B------:R-:W-:-:S02]  /*1c00*/  PRMT R37, RZ, 0x7610, R37 ;  /* 0x00007610ff257816 */ /* 0x000fc40000000025 */
[----:B------:R-:W-:Y:S01]  /*1c10*/  LOP3.LUT R86, R87, R86, RZ, 0x3c, !PT ;  /* 0x0000005657567212 */ /* 0x000fe200078e3cff */
[C---:B------:R-:W-:Y:S01]  /*1c20*/  IMAD.WIDE R58, R97.reuse, 0x2, R64 ;  /* 0x00000002613a7825 */ /* 0x040fe200078e0240 */
[----:B------:R-:W-:Y:S02]  /*1c30*/  PRMT R38, RZ, 0x7610, R38 ;  /* 0x00007610ff267816 */ /* 0x000fe40000000026 */
[----:B------:R-:W-:Y:S01]  /*1c40*/  PRMT R31, RZ, 0x7610, R31 ;  /* 0x00007610ff1f7816 */ /* 0x000fe2000000001f */
[----:B------:R-:W-:Y:S01]  /*1c50*/  IMAD.WIDE R26, R97, 0x2, R76 ;  /* 0x00000002611a7825 */ /* 0x000fe200078e024c */
[----:B------:R-:W-:Y:S02]  /*1c60*/  PRMT R30, RZ, 0x7610, R30 ;  /* 0x00007610ff1e7816 */ /* 0x000fe4000000001e */
[----:B------:R-:W-:Y:S02]  /*1c70*/  PRMT R29, RZ, 0x7610, R29 ;  /* 0x00007610ff1d7816 */ /* 0x000fe4000000001d */
[----:B------:R-:W-:Y:S01]  /*1c80*/  LOP3.LUT R113, R113, R112, RZ, 0x3c, !PT ;  /* 0x0000007071717212 */ /* 0x000fe200078e3cff */
[----:B------:R0:W5:Y:S01]  /*1c90*/  @!P0 LDG.E.U16 R33, desc[UR8][R20.64] ;  /* 0x0000000814218981 */ /* 0x000162000c1e1500 */
[----:B------:R-:W-:-:S03]  /*1ca0*/  LOP3.LUT R111, R111, R110, RZ, 0x3c, !PT ;  /* 0x0000006e6f6f7212 */ /* 0x000fc600078e3cff */
[----:B------:R1:W5:Y:S01]  /*1cb0*/  @!P0 LDG.E.U16 R56, desc[UR8][R22.64] ;  /* 0x0000000816388981 */ /* 0x000362000c1e1500 */
[----:B------:R-:W-:-:S03]  /*1cc0*/  LOP3.LUT R87, R87, R86, RZ, 0x3c, !PT ;  /* 0x0000005657577212 */ /* 0x000fc600078e3cff */
[----:B------:R1:W5:Y:S01]  /*1cd0*/  @!P0 LDG.E.U16 R39, desc[UR8][R24.64] ;  /* 0x0000000818278981 */ /* 0x000362000c1e1500 */
[----:B0-----:R-:W-:Y:S01]  /*1ce0*/  IMAD.WIDE R20, R97, 0x2, R74 ;  /* 0x0000000261147825 */ /* 0x001fe200078e024a */
[----:B------:R-:W-:Y:S02]  /*1cf0*/  LOP3.LUT R112, R113, R112, RZ, 0x3c, !PT ;  /* 0x0000007071707212 */ /* 0x000fe400078e3cff */
[----:B------:R0:W5:Y:S01]  /*1d00*/  @!P0 LDG.E.U16 R37, desc[UR8][R58.64] ;  /* 0x000000083a258981 */ /* 0x000162000c1e1500 */
[----:B-1----:R-:W-:Y:S01]  /*1d10*/  IMAD.WIDE R22, R97, 0x2, R70 ;  /* 0x0000000261167825 */ /* 0x002fe200078e0246 */
[----:B------:R-:W-:Y:S02]  /*1d20*/  LOP3.LUT R110, R111, R110, RZ, 0x3c, !PT ;  /* 0x0000006e6f6e7212 */ /* 0x000fe400078e3cff */
[----:B------:R1:W5:Y:S01]  /*1d30*/  @!P0 LDG.E.U16 R38, desc[UR8][R26.64] ;  /* 0x000000081a268981 */ /* 0x000362000c1e1500 */
[----:B------:R-:W-:Y:S01]  /*1d40*/  IMAD.WIDE R24, R97, 0x2, R68 ;  /* 0x0000000261187825 */ /* 0x000fe200078e0244 */
[----:B------:R-:W-:-:S02]  /*1d50*/  PRMT R28, RZ, 0x7610, R28 ;  /* 0x00007610ff1c7816 */ /* 0x000fc4000000001c */
[----:B------:R1:W5:Y:S01]  /*1d60*/  @!P0 LDG.E.U16 R31, desc[UR8][R20.64] ;  /* 0x00000008141f8981 */ /* 0x000362000c1e1500 */
[----:B------:R-:W-:Y:S02]  /*1d70*/  PRMT R114, RZ, 0x7610, R114 ;  /* 0x00007610ff727816 */ /* 0x000fe40000000072 */
[----:B0-----:R-:W-:Y:S01]  /*1d80*/  PRMT R59, RZ, 0x7610, R59 ;  /* 0x00007610ff3b7816 */ /* 0x001fe2000000003b */
[----:B------:R0:W5:Y:S01]  /*1d90*/  @!P0 LDG.E.U16 R30, desc[UR8][R22.64] ;  /* 0x00000008161e8981 */ /* 0x000162000c1e1500 */
[----:B------:R-:W-:Y:S01]  /*1da0*/  PRMT R58, RZ, 0x7610, R58 ;  /* 0x00007610ff3a7816 */ /* 0x000fe2000000003a */
[----:B-1----:R-:W-:Y:S02]  /*1db0*/  IMAD.WIDE R26, R97, 0x2, R66 ;  /* 0x00000002611a7825 */ /* 0x002fe400078e0242 */
[----:B------:R1:W5:Y:S01]  /*1dc0*/  @!P0 LDG.E.U16 R29, desc[UR8][R24.64] ;  /* 0x00000008181d8981 */ /* 0x000362000c1e1500 */
[----:B------:R-:W-:Y:S01]  /*1dd0*/  LOP3.LUT R113, R113, R112, RZ, 0x3c, !PT ;  /* 0x0000007071717212 */ /* 0x000fe200078e3cff */
[----:B------:R-:W-:Y:S01]  /*1de0*/  IMAD.WIDE R20, R97, 0x2, R86 ;  /* 0x0000000261147825 */ /* 0x000fe200078e0256 */
[----:B------:R-:W-:Y:S01]  /*1df0*/  LOP3.LUT R111, R111, R110, RZ, 0x3c, !PT ;  /* 0x0000006e6f6f7212 */ /* 0x000fe200078e3cff */
[----:B------:R1:W5:Y:S02]  /*1e00*/  @!P0 LDG.E.U16 R28, desc[UR8][R26.64] ;  /* 0x000000081a1c8981 */ /* 0x000364000c1e1500 */
[C---:B0-----:R-:W-:Y:S01]  /*1e10*/  IMAD.WIDE R22, R97.reuse, 0x2, R84 ;  /* 0x0000000261167825 */ /* 0x041fe200078e0254 */
[----:B------:R-:W-:Y:S01]  /*1e20*/  PRMT R57, RZ, 0x7610, R57 ;  /* 0x00007610ff397816 */ /* 0x000fe20000000039 */
[----:B------:R0:W5:Y:S02]  /*1e30*/  @!P0 LDG.E.U16 R114, desc[UR8][R20.64] ;  /* 0x0000000814728981 */ /* 0x000164000c1e1500 */
[C---:B-1----:R-:W-:Y:S01]  /*1e40*/  IMAD.WIDE R24, R97.reuse, 0x2, R90 ;  /* 0x0000000261187825 */ /* 0x042fe200078e025a */
[----:B------:R-:W-:Y:S01]  /*1e50*/  PRMT R115, RZ, 0x7610, R115 ;  /* 0x00007610ff737816 */ /* 0x000fe20000000073 */
[----:B------:R1:W5:Y:S01]  /*1e60*/  @!P0 LDG.E.U16 R59, desc[UR8][R22.64] ;  /* 0x00000008163b8981 */ /* 0x000362000c1e1500 */
[----:B------:R-:W-:Y:S01]  /*1e70*/  PRMT R117, RZ, 0x7610, R117 ;  /* 0x00007610ff757816 */ /* 0x000fe20000000075 */
[C---:B------:R-:W-:Y:S01]  /*1e80*/  IMAD.WIDE R26, R97.reuse, 0x2, R88 ;  /* 0x00000002611a7825 */ /* 0x040fe200078e0258 */
[----:B------:R-:W-:Y:S01]  /*1e90*/  PRMT R119, RZ, 0x7610, R119 ;  /* 0x00007610ff777816 */ /* 0x000fe20000000077 */
[----:B------:R1:W5:Y:S02]  /*1ea0*/  @!P0 LDG.E.U16 R58, desc[UR8][R24.64] ;  /* 0x00000008183a8981 */ /* 0x000364000c1e1500 */
[----:B0-----:R-:W-:-:S02]  /*1eb0*/  IMAD.WIDE R20, R97, 0x2, R92 ;  /* 0x0000000261147825 */ /* 0x001fc400078e025c */
[----:B------:R-:W5:Y:S02]  /*1ec0*/  @!P0 LDG.E.U16 R57, desc[UR8][R26.64] ;  /* 0x000000081a398981 */ /* 0x000f64000c1e1500 */
[C---:B-1----:R-:W-:Y:S02]  /*1ed0*/  IMAD.WIDE R22, R97.reuse, 0x2, R110 ;  /* 0x0000000261167825 */ /* 0x042fe400078e026e */
[----:B------:R-:W5:Y:S02]  /*1ee0*/  @!P0 LDG.E.U16 R115, desc[UR8][R20.64] ;  /* 0x0000000814738981 */ /* 0x000f64000c1e1500 */
[----:B------:R-:W-:Y:S02]  /*1ef0*/  IMAD.WIDE R24, R97, 0x2, R112 ;  /* 0x0000000261187825 */ /* 0x000fe400078e0270 */
[----:B------:R-:W5:Y:S04]  /*1f00*/  @!P0 LDG.E.U16 R117, desc[UR8][R22.64] ;  /* 0x0000000816758981 */ /* 0x000f68000c1e1500 */
[----:B------:R-:W5:Y:S01]  /*1f10*/  @!P0 LDG.E.U16 R119, desc[UR8][R24.64] ;  /* 0x0000000818778981 */ /* 0x000f62000c1e1500 */
[----:B------:R-:W-:-:S05]  /*1f20*/  VIADD R100, R100, 0xffffffff ;  /* 0xffffffff64647836 */ /* 0x000fca0000000000 */
[----:B------:R-:W-:Y:S01]  /*1f30*/  ISETP.NE.U32.AND P0, PT, R100, RZ, PT ;  /* 0x000000ff6400720c */ /* 0x000fe20003f05070 */
[----:B------:R-:W-:Y:S01]  /*1f40*/  UIADD3 UR6, UR6, -0x20, URZ ;  /* 0xffffffe006067890 */ /* 0x000fe2000fffe03f */
[----:B------:R-:W-:-:S04]  /*1f50*/  IMAD.WIDE R92, R99, 0x2, R92 ;  /* 0x00000002635c7825 */ /* 0x000fc800078e025c */
        /* <DEDUP_REMOVED lines=12> */
[----:B------:R-:W-:Y:S01]  /*2020*/  IMAD.WIDE R82, R96, 0x2, R82 ;  /* 0x0000000260527825 */ /* 0x000fe200078e0252 */
[----:B--2---:R-:W-:Y:S04]  /*2030*/  STS.U16 [R94+UR5+0x2000], R34 ;  /* 0x002000225e007988 */ /* 0x004fe80008000405 */
[----:B---3--:R-:W-:Y:S04]  /*2040*/  STS.U16 [R94+UR5+0x2200], R35 ;  /* 0x002200235e007988 */ /* 0x008fe80008000405 */
[----:B----4-:R-:W-:Y:S04]  /*2050*/  STS.U16 [R94+UR5+0x2400], R36 ;  /* 0x002400245e007988 */ /* 0x010fe80008000405 */
[----:B-----5:R-:W-:Y:S04]  /*2060*/  STS.U16 [R94+UR5+0x2600], R32 ;  /* 0x002600205e007988 */ /* 0x020fe80008000405 */
[----:B------:R-:W-:Y:S04]  /*2070*/  STS.U16 [R94+UR5], R33 ;  /* 0x000000215e007988 */ /* 0x000fe80008000405 */
[----:B------:R-:W-:Y:S04]  /*2080*/  STS.U16 [R94+UR5+0x200], R56 ;  /* 0x000200385e007988 */ /* 0x000fe80008000405 */
        /* <DEDUP_REMOVED lines=11> */
[----:B------:R0:W-:Y:S04]  /*2140*/  STS.U16 [R94+UR5+0x1a00], R115 ;  /* 0x001a00735e007988 */ /* 0x0001e80008000405 */
[----:B------:R-:W-:Y:S04]  /*2150*/  STS.U16 [R94+UR5+0x1c00], R117 ;  /* 0x001c00755e007988 */ /* 0x000fe80008000405 */
[----:B------:R-:W-:Y:S01]  /*2160*/  STS.U16 [R94+UR5+0x1e00], R119 ;  /* 0x001e00775e007988 */ /* 0x000fe20008000405 */
[----:B------:R-:W-:Y:S06]  /*2170*/  BAR.SYNC.DEFER_BLOCKING 0x0 ;  /* 0x0000000000007b1d */ /* 0x000fec0000010000 */
[----:B------:R-:W-:Y:S04]  /*2180*/  LDSM.16.MT88.4 R56, [R98+UR5+0x2000] ;  /* 0x002000056238783b */ /* 0x000fe80008004200 */
[----:B------:R-:W1:Y:S04]  /*2190*/  LDSM.16.M88.4 R20, [R95] ;  /* 0x000000005f14783b */ /* 0x000e680000000200 */
[----:B------:R-:W2:Y:S04]  /*21a0*/  LDSM.16.M88.4 R36, [R95+0x1000] ;  /* 0x001000005f24783b */ /* 0x000ea80000000200 */
[----:B------:R-:W3:Y:S04]  /*21b0*/  LDSM.16.MT88.4 R32, [R101+UR5+0x2000] ;  /* 0x002000056520783b */ /* 0x000ee80008004200 */
[----:B------:R-:W4:Y:S04]  /*21c0*/  LDSM.16.MT88.4 R24, [R98+UR5+0x2400] ;  /* 0x002400056218783b */ /* 0x000f280008004200 */
[----:B------:R-:W5:Y:S01]  /*21d0*/  LDSM.16.MT88.4 R28, [R101+UR5+0x2400] ;  /* 0x00240005651c783b */ /* 0x000f620008004200 */
[C---:B0-----:R-:W-:Y:S01]  /*21e0*/  IMAD.WIDE R114, R99.reuse, 0x2, R112 ;  /* 0x0000000263727825 */ /* 0x041fe200078e0270 */
[C---:B-1----:R-:W-:Y:S06]  /*21f0*/  HMMA.16816.F32.BF16 R52, R56.reuse, R20, R52 ;  /* 0x000000143834723c */ /* 0x042fec0000041834 */
[----:B--2---:R-:W-:Y:S06]  /*2200*/  HMMA.16816.F32.BF16 R44, R56, R36, R44 ;  /* 0x00000024382c723c */ /* 0x004fec000004182c */
[C---:B---3--:R-:W-:Y:S06]  /*2210*/  HMMA.16816.F32.BF16 R48, R32.reuse, R20, R48 ;  /* 0x000000142030723c */ /* 0x048fec0000041830 */
[----:B------:R-:W-:Y:S01]  /*2220*/  HMMA.16816.F32.BF16 R40, R32, R36, R40 ;  /* 0x000000242028723c */ /* 0x000fe20000041828 */
[----:B------:R-:W-:-:S04]  /*2230*/  IMAD.WIDE R56, R99, 0x2, R110 ;  /* 0x0000000263387825 */ /* 0x000fc800078e026e */
[----:B------:R-:W-:Y:S01]  /*2240*/  IMAD.WIDE R20, R99, 0x2, R86 ;  /* 0x0000000263147825 */ /* 0x000fe200078e0256 */
[----:B----4-:R-:W-:Y:S03]  /*2250*/  HMMA.16816.F32.BF16 R52, R24, R22, R52 ;  /* 0x000000161834723c */ /* 0x010fe60000041834 */
[----:B------:R-:W-:-:S03]  /*2260*/  IMAD.MOV.U32 R113, RZ, RZ, R114 ;  /* 0x000000ffff717224 */ /* 0x000fc600078e0072 */
[----:B------:R-:W-:Y:S01]  /*2270*/  HMMA.16816.F32.BF16 R44, R24, R38, R44 ;  /* 0x00000026182c723c */ /* 0x000fe2000004182c */
[----:B------:R-:W-:Y:S02]  /*2280*/  IMAD.MOV.U32 R112, RZ, RZ, R115 ;  /* 0x000000ffff707224 */ /* 0x000fe400078e0073 */
[----:B------:R-:W-:-:S03]  /*2290*/  IMAD.MOV.U32 R111, RZ, RZ, R56 ;  /* 0x000000ffff6f7224 */ /* 0x000fc600078e0038 */
[----:B-----5:R-:W-:Y:S01]  /*22a0*/  HMMA.16816.F32.BF16 R48, R28, R22, R48 ;  /* 0x000000161c30723c */ /* 0x020fe20000041830 */
[----:B------:R-:W-:Y:S02]  /*22b0*/  IMAD.MOV.U32 R110, RZ, RZ, R57 ;  /* 0x000000ffff6e7224 */ /* 0x000fe400078e0039 */
[----:B------:R-:W-:-:S03]  /*22c0*/  IMAD.MOV.U32 R87, RZ, RZ, R20 ;  /* 0x000000ffff577224 */ /* 0x000fc600078e0014 */
[----:B------:R-:W-:Y:S01]  /*22d0*/  HMMA.16816.F32.BF16 R40, R28, R38, R40 ;  /* 0x000000261c28723c */ /* 0x000fe20000041828 */
[----:B------:R-:W-:Y:S01]  /*22e0*/  IMAD.MOV.U32 R86, RZ, RZ, R21 ;  /* 0x000000ffff567224 */ /* 0x000fe200078e0015 */
[----:B------:R-:W-:-:S07]  /*22f0*/  NOP ;  /* 0x0000000000007918 */ /* 0x000fce0000000000 */
[----:B------:R-:W-:-:S15]  /*2300*/  @P0 BRA `(.L_x_2) ;  /* 0xfffffff400c80947 */ /* 0x000fde000383ffff */
[----:B------:R-:W-:Y:S02]  /*2310*/  F2FP.BF16.F32.PACK_AB R43, R43, R51 ;  /* 0x000000332b2b723e */ /* 0x000fe400000010ff */
[----:B------:R-:W-:Y:S02]  /*2320*/  F2FP.BF16.F32.PACK_AB R42, R42, R50 ;  /* 0x000000322a2a723e */ /* 0x000fe400000010ff */
[----:B------:R-:W-:Y:S02]  /*2330*/  F2FP.BF16.F32.PACK_AB R41, R41, R49 ;  /* 0x000000312929723e */ /* 0x000fe400000010ff */
[----:B------:R-:W-:Y:S02]  /*2340*/  F2FP.BF16.F32.PACK_AB R40, R40, R48 ;  /* 0x000000302828723e */ /* 0x000fe400000010ff */
[----:B------:R-:W-:Y:S02]  /*2350*/  F2FP.BF16.F32.PACK_AB R47, R47, R55 ;  /* 0x000000372f2f723e */ /* 0x000fe400000010ff */
[----:B------:R-:W-:-:S02]  /*2360*/  F2FP.BF16.F32.PACK_AB R46, R46, R54 ;  /* 0x000000362e2e723e */ /* 0x000fc400000010ff */
[----:B------:R-:W-:Y:S02]  /*2370*/  F2FP.BF16.F32.PACK_AB R45, R45, R53 ;  /* 0x000000352d2d723e */ /* 0x000fe400000010ff */
[----:B------:R-:W-:-:S07]  /*2380*/  F2FP.BF16.F32.PACK_AB R44, R44, R52 ;  /* 0x000000342c2c723e */ /* 0x000fce00000010ff */
.L_x_1:
[----:B------:R-:W0:Y:S01]  /*2390*/  S2R R4, SR_TID.X ;  /* 0x0000000000047919 */ /* 0x000e220000002100 */
[----:B------:R-:W1:Y:S01]  /*23a0*/  S2UR UR5, SR_CgaCtaId ;  /* 0x00000000000579c3 */ /* 0x000e620000008800 */
[----:B------:R-:W-:Y:S01]  /*23b0*/  LOP3.LUT R63, R63, 0x60, RZ, 0xc0, !PT ;  /* 0x000000603f3f7812 */ /* 0x000fe200078ec0ff */
[----:B------:R-:W-:-:S06]  /*23c0*/  UMOV UR4, 0x400 ;  /* 0x0000040000047882 */ /* 0x000fcc0000000000 */
[----:B------:R-:W-:Y:S08]  /*23d0*/  BAR.SYNC.DEFER_BLOCKING 0x0 ;  /* 0x0000000000007b1d */ /* 0x000ff00000010000 */
[----:B------:R-:W2:Y:S01]  /*23e0*/  LDC R49, c[0x0][0x248] ;  /* 0x00009200ff317b82 */ /* 0x000ea20000000800 */
[----:B------:R-:W-:Y:S01]  /*23f0*/  ULDC.64 UR10, c[0x0][0x228] ;  /* 0x00008a00000a7ab9 */ /* 0x000fe20000000a00 */
[----:B------:R-:W-:Y:S01]  /*2400*/  ULDC.64 UR6, c[0x0][0x220] ;  /* 0x0000880000067ab9 */ /* 0x000fe20000000a00 */
[----:B------:R-:W-:-:S04]  /*2410*/  ISETP.GE.AND P0, PT, R62, UR10, PT ;  /* 0x0000000a3e007c0c */ /* 0x000fc8000bf06270 */
[----:B------:R-:W-:Y:S02]  /*2420*/  ISETP.LT.AND P6, PT, R6, UR11, !P0 ;  /* 0x0000000b06007c0c */ /* 0x000fe4000c7c1270 */
[----:B------:R-:W-:Y:S02]  /*2430*/  ISETP.LT.AND P3, PT, R8, UR11, !P0 ;  /* 0x0000000b08007c0c */ /* 0x000fe4000c761270 */
[----:B------:R-:W-:Y:S02]  /*2440*/  ISETP.LT.AND P4, PT, R7, UR11, !P0 ;  /* 0x0000000b07007c0c */ /* 0x000fe4000c781270 */
[----:B------:R-:W-:Y:S01]  /*2450*/  ISETP.LT.AND P2, PT, R10, UR11, !P0 ;  /* 0x0000000b0a007c0c */ /* 0x000fe2000c741270 */
[----:B-1----:R-:W-:Y:S01]  /*2460*/  ULEA UR4, UR5, UR4, 0x18 ;  /* 0x0000000405047291 */ /* 0x002fe2000f8ec03f */
[----:B------:R-:W-:Y:S02]  /*2470*/  ISETP.LT.AND P5, PT, R11, UR11, !P0 ;  /* 0x0000000b0b007c0c */ /* 0x000fe4000c7a1270 */
[----:B------:R-:W-:-:S02]  /*2480*/  ULDC UR5, c[0x0][0x244] ;  /* 0x0000910000057ab9 */ /* 0x000fc40000000800 */
[----:B------:R-:W-:Y:S01]  /*2490*/  IMAD R62, R62, UR5, RZ ;  /* 0x000000053e3e7c24 */ /* 0x000fe2000f8e02ff */
[C---:B0-----:R-:W-:Y:S01]  /*24a0*/  LOP3.LUT R0, R4.reuse, 0xe0, RZ, 0xc0, !PT ;  /* 0x000000e004007812 */ /* 0x041fe200078ec0ff */
[C---:B------:R-:W-:Y:S02]  /*24b0*/  IMAD.SHL.U32 R2, R4.reuse, 0x100, RZ ;  /* 0x0000010004027824 */ /* 0x040fe400078e00ff */
[----:B------:R-:W-:Y:S01]  /*24c0*/  IMAD.SHL.U32 R3, R4, 0x4, RZ ;  /* 0x0000000404037824 */ /* 0x000fe200078e00ff */
[----:B------:R-:W-:Y:S01]  /*24d0*/  LEA R37, P1, R62, UR6, 0x1 ;  /* 0x000000063e257c11 */ /* 0x000fe2000f8208ff */
[----:B------:R-:W-:Y:S01]  /*24e0*/  IMAD R63, R0, 0x8, R63 ;  /* 0x00000008003f7824 */ /* 0x000fe200078e023f */
[----:B------:R-:W-:Y:S01]  /*24f0*/  LOP3.LUT R0, R4, 0x1c, RZ, 0xc0, !PT ;  /* 0x0000001c04007812 */ /* 0x000fe200078ec0ff */
[----:B--2---:R-:W-:Y:S01]  /*2500*/  IMAD R8, R8, R49, RZ ;  /* 0x0000003108087224 */ /* 0x004fe200078e02ff */
[----:B------:R-:W-:Y:S02]  /*2510*/  LOP3.LUT R2, R2, 0x1800, RZ, 0xc0, !PT ;  /* 0x0000180002027812 */ /* 0x000fe400078ec0ff */
[----:B------:R-:W-:Y:S01]  /*2520*/  SHF.R.U32.HI R4, RZ, 0x1, R4 ;  /* 0x00000001ff047819 */ /* 0x000fe20000011604 */
[----:B------:R-:W-:Y:S01]  /*2530*/  IMAD.IADD R0, R0, 0x1, R63 ;  /* 0x0000000100007824 */ /* 0x000fe200078e023f */
[----:B------:R-:W-:-:S02]  /*2540*/  LOP3.LUT R5, R2, 0xfc, R3, 0xf8, !PT ;  /* 0x000000fc02057812 */ /* 0x000fc400078ef803 */
[----:B------:R-:W-:Y:S02]  /*2550*/  LEA.HI.X.SX32 R39, R62, UR7, 0x1, P1 ;  /* 0x000000073e277c11 */ /* 0x000fe400088f0eff */
[C---:B------:R-:W-:Y:S01]  /*2560*/  LOP3.LUT R2, R0.reuse, 0x20, RZ, 0x3c, !PT ;  /* 0x0000002000027812 */ /* 0x040fe200078e3cff */
[----:B------:R-:W-:Y:S01]  /*2570*/  STS [R0+UR4], R44 ;  /* 0x0000002c00007988 */ /* 0x000fe20008000804 */
[C---:B------:R-:W-:Y:S02]  /*2580*/  LOP3.LUT R3, R0.reuse, 0x40, RZ, 0x3c, !PT ;  /* 0x0000004000037812 */ /* 0x040fe400078e3cff */
[----:B------:R-:W-:Y:S01]  /*2590*/  LOP3.LUT R20, R5, 0x60, R4, 0x78, !PT ;  /* 0x0000006005147812 */ /* 0x000fe200078e7804 */
[----:B------:R0:W-:Y:S01]  /*25a0*/  STS [R0+UR4+0x80], R45 ;  /* 0x0000802d00007988 */ /* 0x0001e20008000804 */
[----:B------:R-:W-:Y:S01]  /*25b0*/  LOP3.LUT R4, R0, 0x60, RZ, 0x3c, !PT ;  /* 0x0000006000047812 */ /* 0x000fe200078e3cff */
[-C--:B------:R-:W-:Y:S02]  /*25c0*/  IMAD R5, R7, R49.reuse, RZ ;  /* 0x0000003107057224 */ /* 0x080fe400078e02ff */
[----:B------:R-:W-:Y:S04]  /*25d0*/  STS [R2+UR4+0x800], R46 ;  /* 0x0008002e02007988 */ /* 0x000fe80008000804 */
[----:B------:R1:W-:Y:S01]  /*25e0*/  STS [R2+UR4+0x880], R47 ;  /* 0x0008802f02007988 */ /* 0x0003e20008000804 */
[----:B0-----:R-:W-:-:S03]  /*25f0*/  IMAD R0, R6, R49, RZ ;  /* 0x0000003106007224 */ /* 0x001fc600078e02ff */
[----:B------:R-:W-:Y:S04]  /*2600*/  STS [R3+UR4+0x1000], R40 ;  /* 0x0010002803007988 */ /* 0x000fe80008000804 */
[----:B------:R0:W-:Y:S01]  /*2610*/  STS [R3+UR4+0x1080], R41 ;  /* 0x0010802903007988 */ /* 0x0001e20008000804 */
[----:B-1----:R-:W-:-:S03]  /*2620*/  LEA R2, P1, R0, R37, 0x1 ;  /* 0x0000002500027211 */ /* 0x002fc600078208ff */
[----:B------:R-:W-:Y:S04]  /*2630*/  STS [R4+UR4+0x1800], R42 ;  /* 0x0018002a04007988 */ /* 0x000fe80008000804 */
[----:B------:R1:W-:Y:S01]  /*2640*/  STS [R4+UR4+0x1880], R43 ;  /* 0x0018802b04007988 */ /* 0x0003e20008000804 */
[----:B0-----:R-:W-:Y:S01]  /*2650*/  LEA.HI.X.SX32 R3, R0, R39, 0x1, P1 ;  /* 0x0000002700037211 */ /* 0x001fe200008f0eff */
[C---:B------:R-:W-:Y:S01]  /*2660*/  IMAD R0, R49.reuse, 0x20, R0 ;  /* 0x0000002031007824 */ /* 0x040fe200078e0200 */
[----:B------:R-:W-:Y:S03]  /*2670*/  BAR.SYNC.DEFER_BLOCKING 0x0 ;  /* 0x0000000000007b1d */ /* 0x000fe60000010000 */
[----:B------:R-:W-:Y:S01]  /*2680*/  IMAD R10, R49, 0x8, R0 ;  /* 0x00000008310a7824 */ /* 0x000fe200078e0200 */
[----:B-1----:R-:W-:-:S04]  /*2690*/  LEA R4, P1, R5, R37, 0x1 ;  /* 0x0000002505047211 */ /* 0x002fc800078208ff */
[----:B------:R-:W-:Y:S02]  /*26a0*/  LEA.HI.X.SX32 R5, R5, R39, 0x1, P1 ;  /* 0x0000002705057211 */ /* 0x000fe400008f0eff */
[C---:B------:R-:W-:Y:S01]  /*26b0*/  ISETP.LT.AND P1, PT, R9.reuse, UR11, !P0 ;  /* 0x0000000b09007c0c */ /* 0x040fe2000c721270 */
[----:B------:R-:W-:Y:S01]  /*26c0*/  IMAD R9, R9, R49, RZ ;  /* 0x0000003109097224 */ /* 0x000fe200078e02ff */
[----:B------:R-:W0:Y:S04]  /*26d0*/  LDS R21, [R20+UR4] ;  /* 0x0000000414157984 */ /* 0x000e280008000800 */
[----:B------:R-:W1:Y:S04]  /*26e0*/  LDS R23, [R20+UR4+0x100] ;  /* 0x0001000414177984 */ /* 0x000e680008000800 */
[----:B------:R-:W2:Y:S04]  /*26f0*/  LDS R25, [R20+UR4+0x200] ;  /* 0x0002000414197984 */ /* 0x000ea80008000800 */
[----:B------:R-:W3:Y:S04]  /*2700*/  LDS R27, [R20+UR4+0x300] ;  /* 0x00030004141b7984 */ /* 0x000ee80008000800 */
[----:B------:R-:W4:Y:S04]  /*2710*/  LDS R29, [R20+UR4+0x400] ;  /* 0x00040004141d7984 */ /* 0x000f280008000800 */
[----:B------:R-:W5:Y:S04]  /*2720*/  LDS R31, [R20+UR4+0x500] ;  /* 0x00050004141f7984 */ /* 0x000f680008000800 */
[----:B------:R-:W5:Y:S04]  /*2730*/  LDS R33, [R20+UR4+0x600] ;  /* 0x0006000414217984 */ /* 0x000f680008000800 */
[----:B------:R-:W5:Y:S04]  /*2740*/  LDS R35, [R20+UR4+0x700] ;  /* 0x0007000414237984 */ /* 0x000f680008000800 */
[----:B0-----:R0:W-:Y:S01]  /*2750*/  @P6 STG.E.U16 desc[UR8][R2.64], R21 ;  /* 0x0000001502006986 */ /* 0x0011e2000c101508 */
[----:B------:R-:W-:-:S03]  /*2760*/  LEA R6, P6, R8, R37, 0x1 ;  /* 0x0000002508067211 */ /* 0x000fc600078c08ff */
[----:B-1----:R1:W-:Y:S01]  /*2770*/  @P4 STG.E.U16 desc[UR8][R4.64], R23 ;  /* 0x0000001704004986 */ /* 0x0023e2000c101508 */
[----:B------:R-:W-:Y:S02]  /*2780*/  LEA.HI.X.SX32 R7, R8, R39, 0x1, P6 ;  /* 0x0000002708077211 */ /* 0x000fe400030f0eff */
[----:B------:R-:W-:-:S03]  /*2790*/  LEA R8, P4, R9, R37, 0x1 ;  /* 0x0000002509087211 */ /* 0x000fc600078808ff */
[----:B--2---:R2:W-:Y:S01]  /*27a0*/  @P3 STG.E.U16 desc[UR8][R6.64], R25 ;  /* 0x0000001906003986 */ /* 0x0045e2000c101508 */
[----:B------:R-:W-:Y:S02]  /*27b0*/  LEA.HI.X.SX32 R9, R9, R39, 0x1, P4 ;  /* 0x0000002709097211 */ /* 0x000fe400020f0eff */
[----:B0-----:R-:W-:Y:S02]  /*27c0*/  LEA R2, P6, R0, R37, 0x1 ;  /* 0x0000002500027211 */ /* 0x001fe400078c08ff */
[----:B------:R-:W-:Y:S01]  /*27d0*/  ISETP.LT.AND P4, PT, R12, UR11, !P0 ;  /* 0x0000000b0c007c0c */ /* 0x000fe2000c781270 */
[----:B---3--:R0:W-:Y:S01]  /*27e0*/  @P1 STG.E.U16 desc[UR8][R8.64], R27 ;  /* 0x0000001b08001986 */ /* 0x0081e2000c101508 */
[----:B------:R-:W-:Y:S01]  /*27f0*/  LEA.HI.X.SX32 R3, R0, R39, 0x1, P6 ;  /* 0x0000002700037211 */ /* 0x000fe200030f0eff */
[----:B------:R-:W-:Y:S01]  /*2800*/  IMAD R0, R49, 0x8, R10 ;  /* 0x0000000831007824 */ /* 0x000fe200078e020a */
[C---:B-1----:R-:W-:Y:S02]  /*2810*/  LEA R4, P6, R10.reuse, R37, 0x1 ;  /* 0x000000250a047211 */ /* 0x042fe400078c08ff */
[----:B------:R-:W-:Y:S01]  /*2820*/  ISETP.LT.AND P3, PT, R13, UR11, !P0 ;  /* 0x0000000b0d007c0c */ /* 0x000fe2000c761270 */
[----:B----4-:R1:W-:Y:S01]  /*2830*/  @P2 STG.E.U16 desc[UR8][R2.64], R29 ;  /* 0x0000001d02002986 */ /* 0x0103e2000c101508 */
[----:B------:R-:W-:Y:S01]  /*2840*/  LEA.HI.X.SX32 R5, R10, R39, 0x1, P6 ;  /* 0x000000270a057211 */ /* 0x000fe200030f0eff */
[----:B------:R-:W-:Y:S01]  /*2850*/  IMAD R10, R49, 0x8, R0 ;  /* 0x00000008310a7824 */ /* 0x000fe200078e0200 */
[----:B--2---:R-:W-:-:S02]  /*2860*/  LEA R6, P6, R0, R37, 0x1 ;  /* 0x0000002500067211 */ /* 0x004fc400078c08ff */
[----:B------:R-:W-:Y:S01]  /*2870*/  ISETP.LT.AND P1, PT, R14, UR11, !P0 ;  /* 0x0000000b0e007c0c */ /* 0x000fe2000c721270 */
[----:B-----5:R2:W-:Y:S01]  /*2880*/  @P5 STG.E.U16 desc[UR8][R4.64], R31 ;  /* 0x0000001f04005986 */ /* 0x0205e2000c101508 */
[----:B------:R-:W-:Y:S01]  /*2890*/  LEA.HI.X.SX32 R7, R0, R39, 0x1, P6 ;  /* 0x0000002700077211 */ /* 0x000fe200030f0eff */
[----:B------:R-:W-:Y:S01]  /*28a0*/  IMAD R0, R49, 0x8, R10 ;  /* 0x0000000831007824 */ /* 0x000fe200078e020a */
[C---:B0-----:R-:W-:Y:S02]  /*28b0*/  LEA R8, P6, R10.reuse, R37, 0x1 ;  /* 0x000000250a087211 */ /* 0x041fe400078c08ff */
[----:B------:R-:W-:Y:S01]  /*28c0*/  ISETP.LT.AND P2, PT, R15, UR11, !P0 ;  /* 0x0000000b0f007c0c */ /* 0x000fe2000c741270 */
[----:B------:R0:W-:Y:S01]  /*28d0*/  @P4 STG.E.U16 desc[UR8][R6.64], R33 ;  /* 0x0000002106004986 */ /* 0x0001e2000c101508 */
[----:B------:R-:W-:Y:S01]  /*28e0*/  LEA.HI.X.SX32 R9, R10, R39, 0x1, P6 ;  /* 0x000000270a097211 */ /* 0x000fe200030f0eff */
[----:B------:R-:W-:Y:S01]  /*28f0*/  IMAD R10, R49, 0x8, R0 ;  /* 0x00000008310a7824 */ /* 0x000fe200078e0200 */
[----:B-1----:R-:W-:-:S02]  /*2900*/  LEA R2, P6, R0, R37, 0x1 ;  /* 0x0000002500027211 */ /* 0x002fc400078c08ff */
[----:B------:R-:W-:Y:S01]  /*2910*/  PRMT R21, R21, 0x7632, R21 ;  /* 0x0000763215157816 */ /* 0x000fe20000000015 */
[----:B------:R1:W-:Y:S01]  /*2920*/  @P3 STG.E.U16 desc[UR8][R8.64], R35 ;  /* 0x0000002308003986 */ /* 0x0003e2000c101508 */
[----:B------:R-:W-:Y:S01]  /*2930*/  LEA.HI.X.SX32 R3, R0, R39, 0x1, P6 ;  /* 0x0000002700037211 */ /* 0x000fe200030f0eff */
[----:B------:R-:W-:Y:S01]  /*2940*/  IMAD R0, R49, 0x8, R10 ;  /* 0x0000000831007824 */ /* 0x000fe200078e020a */
[C---:B--2---:R-:W-:Y:S02]  /*2950*/  LEA R4, P6, R10.reuse, R37, 0x1 ;  /* 0x000000250a047211 */ /* 0x044fe400078c08ff */
[----:B------:R-:W-:Y:S01]  /*2960*/  PRMT R23, R23, 0x7632, R23 ;  /* 0x0000763217177816 */ /* 0x000fe20000000017 */
[C---:B------:R-:W-:Y:S01]  /*2970*/  IMAD R11, R49.reuse, 0x8, R0 ;  /* 0x00000008310b7824 */ /* 0x040fe200078e0200 */
[----:B------:R-:W-:Y:S01]  /*2980*/  LEA.HI.X.SX32 R5, R10, R39, 0x1, P6 ;  /* 0x000000270a057211 */ /* 0x000fe200030f0eff */
[----:B------:R2:W-:Y:S01]  /*2990*/  @P1 STG.E.U16 desc[UR8][R2.64], R21 ;  /* 0x0000001502001986 */ /* 0x0005e2000c101508 */
[-C--:B0-----:R-:W-:Y:S01]  /*29a0*/  LEA R6, P1, R0, R37.reuse, 0x1 ;  /* 0x0000002500067211 */ /* 0x081fe200078208ff */
[----:B------:R-:W-:Y:S01]  /*29b0*/  IMAD R12, R49, 0x8, R11 ;  /* 0x00000008310c7824 */ /* 0x000fe200078e020b */
[----:B------:R-:W-:Y:S01]  /*29c0*/  ISETP.LT.AND P5, PT, R16, UR11, !P0 ;  /* 0x0000000b10007c0c */ /* 0x000fe2000c7a1270 */
[----:B------:R0:W-:Y:S01]  /*29d0*/  @P2 STG.E.U16 desc[UR8][R4.64], R23 ;  /* 0x0000001704002986 */ /* 0x0001e2000c101508 */
[----:B-1----:R-:W-:Y:S01]  /*29e0*/  LEA R8, P2, R11, R37, 0x1 ;  /* 0x000000250b087211 */ /* 0x002fe200078408ff */
[----:B------:R-:W-:Y:S01]  /*29f0*/  IMAD R13, R49, 0x8, R12 ;  /* 0x00000008310d7824 */ /* 0x000fe200078e020c */
[----:B------:R-:W-:-:S02]  /*2a00*/  LEA.HI.X.SX32 R7, R0, R39, 0x1, P1 ;  /* 0x0000002700077211 */ /* 0x000fc400008f0eff */
[----:B------:R-:W-:Y:S01]  /*2a10*/  ISETP.LT.AND P4, PT, R17, UR11, !P0 ;  /* 0x0000000b11007c0c */ /* 0x000fe2000c781270 */
[----:B------:R-:W-:Y:S01]  /*2a20*/  IMAD R0, R49, 0x8, R13 ;  /* 0x0000000831007824 */ /* 0x000fe200078e020d */
[----:B------:R-:W-:Y:S02]  /*2a30*/  ISETP.LT.AND P3, PT, R18, UR11, !P0 ;  /* 0x0000000b12007c0c */ /* 0x000fe4000c761270 */
[----:B--2---:R-:W-:Y:S02]  /*2a40*/  LEA R2, P1, R13, R37, 0x1 ;  /* 0x000000250d027211 */ /* 0x004fe400078208ff */
[----:B------:R-:W-:Y:S01]  /*2a50*/  LEA.HI.X.SX32 R9, R11, R39, 0x1, P2 ;  /* 0x000000270b097211 */ /* 0x000fe200010f0eff */
[----:B0-----:R-:W-:Y:S01]  /*2a60*/  IMAD R5, R49, 0x8, R0 ;  /* 0x0000000831057824 */ /* 0x001fe200078e0200 */
[----:B------:R-:W-:Y:S02]  /*2a70*/  LEA R10, P6, R12, R37, 0x1 ;  /* 0x000000250c0a7211 */ /* 0x000fe400078c08ff */
[----:B------:R-:W-:-:S02]  /*2a80*/  ISETP.LT.AND P2, PT, R19, UR11, !P0 ;  /* 0x0000000b13007c0c */ /* 0x000fc4000c741270 */
[-C--:B------:R-:W-:Y:S02]  /*2a90*/  LEA.HI.X.SX32 R3, R13, R39.reuse, 0x1, P1 ;  /* 0x000000270d037211 */ /* 0x080fe400008f0eff */
[----:B------:R-:W-:Y:S02]  /*2aa0*/  ISETP.LT.AND P1, PT, R60, UR11, !P0 ;  /* 0x0000000b3c007c0c */ /* 0x000fe4000c721270 */
[----:B------:R-:W-:Y:S02]  /*2ab0*/  ISETP.LT.AND P0, PT, R61, UR11, !P0 ;  /* 0x0000000b3d007c0c */ /* 0x000fe4000c701270 */
[----:B------:R-:W-:Y:S02]  /*2ac0*/  LEA.HI.X.SX32 R11, R12, R39, 0x1, P6 ;  /* 0x000000270c0b7211 */ /* 0x000fe400030f0eff */
[----:B------:R-:W-:Y:S02]  /*2ad0*/  LEA R12, P6, R0, R37, 0x1 ;  /* 0x00000025000c7211 */ /* 0x000fe400078c08ff */
[----:B------:R-:W-:-:S02]  /*2ae0*/  PRMT R25, R25, 0x7632, R25 ;  /* 0x0000763219197816 */ /* 0x000fc40000000019 */
[----:B------:R-:W-:Y:S02]  /*2af0*/  PRMT R27, R27, 0x7632, R27 ;  /* 0x000076321b1b7816 */ /* 0x000fe4000000001b */
[----:B------:R-:W-:Y:S01]  /*2b00*/  PRMT R29, R29, 0x7632, R29 ;  /* 0x000076321d1d7816 */ /* 0x000fe2000000001d */
[----:B------:R0:W-:Y:S01]  /*2b10*/  @P5 STG.E.U16 desc[UR8][R6.64], R25 ;  /* 0x0000001906005986 */ /* 0x0001e2000c101508 */
[----:B------:R-:W-:Y:S02]  /*2b20*/  PRMT R31, R31, 0x7632, R31 ;  /* 0x000076321f1f7816 */ /* 0x000fe4000000001f */
[----:B------:R-:W-:Y:S01]  /*2b30*/  LEA.HI.X.SX32 R13, R0, R39, 0x1, P6 ;  /* 0x00000027000d7211 */ /* 0x000fe200030f0eff */
[----:B------:R0:W-:Y:S01]  /*2b40*/  @P4 STG.E.U16 desc[UR8][R8.64], R27 ;  /* 0x0000001b08004986 */ /* 0x0001e2000c101508 */
[----:B------:R-:W-:Y:S02]  /*2b50*/  PRMT R33, R33, 0x7632, R33 ;  /* 0x0000763221217816 */ /* 0x000fe40000000021 */
[C---:B------:R-:W-:Y:S01]  /*2b60*/  LEA R4, P6, R5.reuse, R37, 0x1 ;  /* 0x0000002505047211 */ /* 0x040fe200078c08ff */
[----:B------:R0:W-:Y:S03]  /*2b70*/  @P3 STG.E.U16 desc[UR8][R10.64], R29 ;  /* 0x0000001d0a003986 */ /* 0x0001e6000c101508 */
[----:B------:R-:W-:Y:S01]  /*2b80*/  LEA.HI.X.SX32 R5, R5, R39, 0x1, P6 ;  /* 0x0000002705057211 */ /* 0x000fe200030f0eff */
[----:B------:R0:W-:Y:S04]  /*2b90*/  @P2 STG.E.U16 desc[UR8][R2.64], R31 ;  /* 0x0000001f02002986 */ /* 0x0001e8000c101508 */
[----:B------:R0:W-:Y:S01]  /*2ba0*/  @P1 STG.E.U16 desc[UR8][R12.64], R33 ;  /* 0x000000210c001986 */ /* 0x0001e2000c101508 */
[----:B------:R-:W-:Y:S05]  /*2bb0*/  @!P0 EXIT ;  /* 0x000000000000894d */ /* 0x000fea0003800000 */
[----:B0-----:R-:W-:-:S05]  /*2bc0*/  PRMT R2, R35, 0x7632, R2 ;  /* 0x0000763223027816 */ /* 0x001fca0000000002 */
[----:B------:R-:W-:Y:S01]  /*2bd0*/  STG.E.U16 desc[UR8][R4.64], R2 ;  /* 0x0000000204007986 */ /* 0x000fe2000c101508 */
[----:B------:R-:W-:Y:S05]  /*2be0*/  EXIT ;  /* 0x000000000000794d */ /* 0x000fea0003800000 */
.L_x_3:
[----:B------:R-:W-:-:S00]  /*2bf0*/  BRA `(.L_x_3) ;  /* 0xfffffffc00fc7947 */ /* 0x000fc0000383ffff */
[----:B------:R-:W-:-:S00]  /*2c00*/  NOP ;  /* 0x0000000000007918 */ /* 0x000fc00000000000 */
[----:B------:R-:W-:-:S00]  /*2c10*/  NOP ;  /* 0x0000000000007918 */ /* 0x000fc00000000000 */
[----:B------:R-:W-:-:S00]  /*2c20*/  NOP ;  /* 0x0000000000007918 */ /* 0x000fc00000000000 */
[----:B------:R-:W-:-:S00]  /*2c30*/  NOP ;  /* 0x0000000000007918 */ /* 0x000fc00000000000 */
[----:B------:R-:W-:-:S00]  /*2c40*/  NOP ;  /* 0x0000000000007918 */ /* 0x000fc00000000000 */
[----:B------:R-:W-:-:S00]  /*2c50*/  NOP ;  /* 0x0000000000007918 */ /* 0x000fc00000000000 */
[----:B------:R-:W-:-:S00]  /*2c60*/  NOP ;  /* 0x0000000000007918 */ /* 0x000fc00000000000 */
[----:B------:R-:W-:-:S00]  /*2c70*/  NOP ;  /* 0x0000000000007918 */ /* 0x000fc00000000000 */
.L_x_4:


//--------------------- .nv.shared.matmul_kernel  --------------------------
	.section	.nv.shared.matmul_kernel,"aw",@nobits
	.sectionflags	@""
	.align	16
	.zero		1024


//--------------------- .nv.shared.reserved.0     --------------------------
	.section	.nv.shared.reserved.0,"aw",@nobits
	.weak		__nv_reservedSMEM_offset_0_alias
	.size		__nv_reservedSMEM_offset_0_alias, 0, 0
	.other		__nv_reservedSMEM_offset_0_alias,@"STO_CUDA_RESERVED_SHARED STV_DEFAULT"
__nv_reservedSMEM_offset_0_alias:
	.zero		0


//--------------------- .nv.constant0.matmul_kernel --------------------------
	.section	.nv.constant0.matmul_kernel,"a",@progbits
	.sectionflags	@""
	.align	4
.nv.constant0.matmul_kernel:
	.zero		608


//--------------------- SYMBOLS --------------------------

	.type		.nv.reservedSmem.offset0,@object
	.size		.nv.reservedSmem.offset0,0x4
